//
// Generated by NVIDIA NVVM Compiler
//
// Compiler Build ID: CL-36424714
// Cuda compilation tools, release 13.0, V13.0.88
// Based on NVVM 20.0.0
//

.version 9.0
.target sm_100
.address_size 64

	// .globl	_Z10kernelWaveP6float4P6uchar4jjf
.global .align 4 .b8 __cudart_i2opi_f[24] = {65, 144, 67, 60, 153, 149, 98, 219, 192, 221, 52, 245, 209, 87, 39, 252, 41, 21, 68, 78, 110, 131, 249, 162};

.visible .entry _Z10kernelWaveP6float4P6uchar4jjf(
	.param .u64 .ptr .align 1 _Z10kernelWaveP6float4P6uchar4jjf_param_0,
	.param .u64 .ptr .align 1 _Z10kernelWaveP6float4P6uchar4jjf_param_1,
	.param .u32 _Z10kernelWaveP6float4P6uchar4jjf_param_2,
	.param .u32 _Z10kernelWaveP6float4P6uchar4jjf_param_3,
	.param .f32 _Z10kernelWaveP6float4P6uchar4jjf_param_4
)
{
	.local .align 4 .b8 	__local_depot0[28];
	.reg .b64 	%SP;
	.reg .b64 	%SPL;
	.reg .pred 	%p<17>;
	.reg .b32 	%r<91>;
	.reg .b32 	%f<67>;
	.reg .b64 	%rd<43>;
	.reg .b64 	%fd<5>;

	mov.u64 	%SPL, __local_depot0;
	ld.param.u64 	%rd16, [_Z10kernelWaveP6float4P6uchar4jjf_param_0];
	ld.param.u32 	%r31, [_Z10kernelWaveP6float4P6uchar4jjf_param_2];
	ld.param.u32 	%r32, [_Z10kernelWaveP6float4P6uchar4jjf_param_3];
	ld.param.f32 	%f16, [_Z10kernelWaveP6float4P6uchar4jjf_param_4];
	add.u64 	%rd1, %SPL, 0;
	mov.u32 	%r33, %ctaid.x;
	mov.u32 	%r34, %ntid.x;
	mov.u32 	%r35, %tid.x;
	mad.lo.s32 	%r1, %r33, %r34, %r35;
	mov.u32 	%r36, %ctaid.y;
	mov.u32 	%r37, %ntid.y;
	mov.u32 	%r38, %tid.y;
	mad.lo.s32 	%r2, %r36, %r37, %r38;
	cvt.rn.f32.u32 	%f17, %r1;
	cvt.rn.f32.u32 	%f18, %r31;
	div.rn.f32 	%f19, %f17, %f18;
	cvt.rn.f32.u32 	%f20, %r2;
	cvt.rn.f32.u32 	%f21, %r32;
	div.rn.f32 	%f22, %f20, %f21;
	fma.rn.f32 	%f1, %f19, 0f40000000, 0fBF800000;
	fma.rn.f32 	%f2, %f22, 0f40000000, 0fBF800000;
	fma.rn.f32 	%f3, %f1, 0f40800000, %f16;
	mul.f32 	%f23, %f3, 0f3F22F983;
	cvt.rni.s32.f32 	%r86, %f23;
	cvt.rn.f32.s32 	%f24, %r86;
	fma.rn.f32 	%f25, %f24, 0fBFC90FDA, %f3;
	fma.rn.f32 	%f26, %f24, 0fB3A22168, %f25;
	fma.rn.f32 	%f65, %f24, 0fA7C234C5, %f26;
	abs.f32 	%f5, %f3;
	setp.ltu.f32 	%p1, %f5, 0f47CE4780;
	@%p1 bra 	$L__BB0_8;
	setp.neu.f32 	%p2, %f5, 0f7F800000;
	@%p2 bra 	$L__BB0_3;
	mov.f32 	%f29, 0f00000000;
	mul.rn.f32 	%f65, %f3, %f29;
	mov.b32 	%r86, 0;
	bra.uni 	$L__BB0_8;
$L__BB0_3:
	mov.b32 	%r4, %f3;
	shl.b32 	%r40, %r4, 8;
	or.b32  	%r5, %r40, -2147483648;
	mov.b64 	%rd39, 0;
	mov.b32 	%r83, 0;
	mov.u64 	%rd37, __cudart_i2opi_f;
	mov.u64 	%rd38, %rd1;
$L__BB0_4:
	.pragma "nounroll";
	ld.global.nc.u32 	%r41, [%rd37];
	mad.wide.u32 	%rd20, %r41, %r5, %rd39;
	shr.u64 	%rd39, %rd20, 32;
	st.local.u32 	[%rd38], %rd20;
	add.s32 	%r83, %r83, 1;
	add.s64 	%rd38, %rd38, 4;
	add.s64 	%rd37, %rd37, 4;
	setp.ne.s32 	%p3, %r83, 6;
	@%p3 bra 	$L__BB0_4;
	shr.u32 	%r42, %r4, 23;
	st.local.u32 	[%rd1+24], %rd39;
	and.b32  	%r8, %r42, 31;
	and.b32  	%r43, %r42, 224;
	add.s32 	%r44, %r43, -128;
	shr.u32 	%r45, %r44, 5;
	mul.wide.u32 	%rd21, %r45, 4;
	sub.s64 	%rd8, %rd1, %rd21;
	ld.local.u32 	%r84, [%rd8+24];
	ld.local.u32 	%r85, [%rd8+20];
	setp.eq.s32 	%p4, %r8, 0;
	@%p4 bra 	$L__BB0_7;
	shf.l.wrap.b32 	%r84, %r85, %r84, %r8;
	ld.local.u32 	%r46, [%rd8+16];
	shf.l.wrap.b32 	%r85, %r46, %r85, %r8;
$L__BB0_7:
	shr.u32 	%r47, %r84, 30;
	shf.l.wrap.b32 	%r48, %r85, %r84, 2;
	shl.b32 	%r49, %r85, 2;
	shr.u32 	%r50, %r48, 31;
	add.s32 	%r51, %r50, %r47;
	neg.s32 	%r52, %r51;
	setp.lt.s32 	%p5, %r4, 0;
	selp.b32 	%r86, %r52, %r51, %p5;
	xor.b32  	%r53, %r48, %r4;
	shr.s32 	%r54, %r48, 31;
	xor.b32  	%r55, %r54, %r48;
	xor.b32  	%r56, %r54, %r49;
	cvt.u64.u32 	%rd22, %r55;
	shl.b64 	%rd23, %rd22, 32;
	cvt.u64.u32 	%rd24, %r56;
	or.b64  	%rd25, %rd23, %rd24;
	cvt.rn.f64.s64 	%fd1, %rd25;
	mul.f64 	%fd2, %fd1, 0d3BF921FB54442D19;
	cvt.rn.f32.f64 	%f27, %fd2;
	neg.f32 	%f28, %f27;
	setp.lt.s32 	%p6, %r53, 0;
	selp.f32 	%f65, %f28, %f27, %p6;
$L__BB0_8:
	mul.rn.f32 	%f30, %f65, %f65;
	and.b32  	%r58, %r86, 1;
	setp.eq.b32 	%p7, %r58, 1;
	selp.f32 	%f31, 0f3F800000, %f65, %p7;
	fma.rn.f32 	%f32, %f30, %f31, 0f00000000;
	fma.rn.f32 	%f33, %f30, 0f37CBAC00, 0fBAB607ED;
	selp.f32 	%f34, %f33, 0fB94D4153, %p7;
	selp.f32 	%f35, 0f3D2AAABB, 0f3C0885E4, %p7;
	fma.rn.f32 	%f36, %f34, %f30, %f35;
	selp.f32 	%f37, 0fBEFFFFFF, 0fBE2AAAA8, %p7;
	fma.rn.f32 	%f38, %f36, %f30, %f37;
	fma.rn.f32 	%f39, %f38, %f32, %f31;
	and.b32  	%r59, %r86, 2;
	setp.eq.s32 	%p8, %r59, 0;
	mov.f32 	%f40, 0f00000000;
	sub.f32 	%f41, %f40, %f39;
	selp.f32 	%f9, %f39, %f41, %p8;
	fma.rn.f32 	%f10, %f2, 0f40800000, %f16;
	mul.f32 	%f42, %f10, 0f3F22F983;
	cvt.rni.s32.f32 	%r90, %f42;
	cvt.rn.f32.s32 	%f43, %r90;
	fma.rn.f32 	%f44, %f43, 0fBFC90FDA, %f10;
	fma.rn.f32 	%f45, %f43, 0fB3A22168, %f44;
	fma.rn.f32 	%f66, %f43, 0fA7C234C5, %f45;
	abs.f32 	%f12, %f10;
	setp.ltu.f32 	%p9, %f12, 0f47CE4780;
	@%p9 bra 	$L__BB0_16;
	setp.neu.f32 	%p10, %f12, 0f7F800000;
	@%p10 bra 	$L__BB0_11;
	mov.f32 	%f48, 0f00000000;
	mul.rn.f32 	%f66, %f10, %f48;
	mov.b32 	%r90, 0;
	bra.uni 	$L__BB0_16;
$L__BB0_11:
	mov.b32 	%r18, %f10;
	shl.b32 	%r61, %r18, 8;
	or.b32  	%r19, %r61, -2147483648;
	mov.b64 	%rd42, 0;
	mov.b32 	%r87, 0;
	mov.u64 	%rd40, __cudart_i2opi_f;
	mov.u64 	%rd41, %rd1;
$L__BB0_12:
	.pragma "nounroll";
	ld.global.nc.u32 	%r62, [%rd40];
	mad.wide.u32 	%rd28, %r62, %r19, %rd42;
	shr.u64 	%rd42, %rd28, 32;
	st.local.u32 	[%rd41], %rd28;
	add.s32 	%r87, %r87, 1;
	add.s64 	%rd41, %rd41, 4;
	add.s64 	%rd40, %rd40, 4;
	setp.ne.s32 	%p11, %r87, 6;
	@%p11 bra 	$L__BB0_12;
	shr.u32 	%r63, %r18, 23;
	st.local.u32 	[%rd1+24], %rd42;
	and.b32  	%r22, %r63, 31;
	and.b32  	%r64, %r63, 224;
	add.s32 	%r65, %r64, -128;
	shr.u32 	%r66, %r65, 5;
	mul.wide.u32 	%rd29, %r66, 4;
	sub.s64 	%rd15, %rd1, %rd29;
	ld.local.u32 	%r88, [%rd15+24];
	ld.local.u32 	%r89, [%rd15+20];
	setp.eq.s32 	%p12, %r22, 0;
	@%p12 bra 	$L__BB0_15;
	shf.l.wrap.b32 	%r88, %r89, %r88, %r22;
	ld.local.u32 	%r67, [%rd15+16];
	shf.l.wrap.b32 	%r89, %r67, %r89, %r22;
$L__BB0_15:
	shr.u32 	%r68, %r88, 30;
	shf.l.wrap.b32 	%r69, %r89, %r88, 2;
	shl.b32 	%r70, %r89, 2;
	shr.u32 	%r71, %r69, 31;
	add.s32 	%r72, %r71, %r68;
	neg.s32 	%r73, %r72;
	setp.lt.s32 	%p13, %r18, 0;
	selp.b32 	%r90, %r73, %r72, %p13;
	xor.b32  	%r74, %r69, %r18;
	shr.s32 	%r75, %r69, 31;
	xor.b32  	%r76, %r75, %r69;
	xor.b32  	%r77, %r75, %r70;
	cvt.u64.u32 	%rd30, %r76;
	shl.b64 	%rd31, %rd30, 32;
	cvt.u64.u32 	%rd32, %r77;
	or.b64  	%rd33, %rd31, %rd32;
	cvt.rn.f64.s64 	%fd3, %rd33;
	mul.f64 	%fd4, %fd3, 0d3BF921FB54442D19;
	cvt.rn.f32.f64 	%f46, %fd4;
	neg.f32 	%f47, %f46;
	setp.lt.s32 	%p14, %r74, 0;
	selp.f32 	%f66, %f47, %f46, %p14;
$L__BB0_16:
	cvta.to.global.u64 	%rd34, %rd16;
	add.s32 	%r79, %r90, 1;
	mul.rn.f32 	%f49, %f66, %f66;
	and.b32  	%r80, %r90, 1;
	setp.eq.b32 	%p15, %r80, 1;
	selp.f32 	%f50, %f66, 0f3F800000, %p15;
	fma.rn.f32 	%f51, %f49, %f50, 0f00000000;
	fma.rn.f32 	%f52, %f49, 0f37CBAC00, 0fBAB607ED;
	selp.f32 	%f53, 0fB94D4153, %f52, %p15;
	selp.f32 	%f54, 0f3C0885E4, 0f3D2AAABB, %p15;
	fma.rn.f32 	%f55, %f53, %f49, %f54;
	selp.f32 	%f56, 0fBE2AAAA8, 0fBEFFFFFF, %p15;
	fma.rn.f32 	%f57, %f55, %f49, %f56;
	fma.rn.f32 	%f58, %f57, %f51, %f50;
	and.b32  	%r81, %r79, 2;
	setp.eq.s32 	%p16, %r81, 0;
	mov.f32 	%f59, 0f00000000;
	sub.f32 	%f60, %f59, %f58;
	selp.f32 	%f61, %f58, %f60, %p16;
	mul.f32 	%f62, %f9, %f61;
	mul.f32 	%f63, %f62, 0f3F000000;
	mad.lo.s32 	%r82, %r31, %r2, %r1;
	mul.wide.u32 	%rd35, %r82, 16;
	add.s64 	%rd36, %rd34, %rd35;
	mov.f32 	%f64, 0f3F800000;
	st.global.v4.f32 	[%rd36], {%f1, %f63, %f2, %f64};
	ret;

}
	// .globl	_Z10kernelFlatP6float4P6uchar4jj
.visible .entry _Z10kernelFlatP6float4P6uchar4jj(
	.param .u64 .ptr .align 1 _Z10kernelFlatP6float4P6uchar4jj_param_0,
	.param .u64 .ptr .align 1 _Z10kernelFlatP6float4P6uchar4jj_param_1,
	.param .u32 _Z10kernelFlatP6float4P6uchar4jj_param_2,
	.param .u32 _Z10kernelFlatP6float4P6uchar4jj_param_3
)
{
	.reg .b32 	%r<12>;
	.reg .b32 	%f<10>;
	.reg .b64 	%rd<5>;

	ld.param.u64 	%rd1, [_Z10kernelFlatP6float4P6uchar4jj_param_0];
	ld.param.u32 	%r1, [_Z10kernelFlatP6float4P6uchar4jj_param_2];
	ld.param.u32 	%r2, [_Z10kernelFlatP6float4P6uchar4jj_param_3];
	cvta.to.global.u64 	%rd2, %rd1;
	mov.u32 	%r3, %ctaid.x;
	mov.u32 	%r4, %ntid.x;
	mov.u32 	%r5, %tid.x;
	mad.lo.s32 	%r6, %r3, %r4, %r5;
	mov.u32 	%r7, %ctaid.y;
	mov.u32 	%r8, %ntid.y;
	mov.u32 	%r9, %tid.y;
	mad.lo.s32 	%r10, %r7, %r8, %r9;
	cvt.rn.f32.u32 	%f1, %r6;
	cvt.rn.f32.u32 	%f2, %r1;
	div.rn.f32 	%f3, %f1, %f2;
	cvt.rn.f32.u32 	%f4, %r10;
	cvt.rn.f32.u32 	%f5, %r2;
	div.rn.f32 	%f6, %f4, %f5;
	fma.rn.f32 	%f7, %f3, 0f40000000, 0fBF800000;
	fma.rn.f32 	%f8, %f6, 0f40000000, 0fBF800000;
	mad.lo.s32 	%r11, %r1, %r10, %r6;
	mul.wide.u32 	%rd3, %r11, 16;
	add.s64 	%rd4, %rd2, %rd3;
	mov.f32 	%f9, 0f3F800000;
	st.global.v4.f32 	[%rd4], {%f7, %f9, %f8, %f9};
	ret;

}
	// .globl	_Z10kernelSkinP6float4P6uchar4jjiiii
.visible .entry _Z10kernelSkinP6float4P6uchar4jjiiii(
	.param .u64 .ptr .align 1 _Z10kernelSkinP6float4P6uchar4jjiiii_param_0,
	.param .u64 .ptr .align 1 _Z10kernelSkinP6float4P6uchar4jjiiii_param_1,
	.param .u32 _Z10kernelSkinP6float4P6uchar4jjiiii_param_2,
	.param .u32 _Z10kernelSkinP6float4P6uchar4jjiiii_param_3,
	.param .u32 _Z10kernelSkinP6float4P6uchar4jjiiii_param_4,
	.param .u32 _Z10kernelSkinP6float4P6uchar4jjiiii_param_5,
	.param .u32 _Z10kernelSkinP6float4P6uchar4jjiiii_param_6,
	.param .u32 _Z10kernelSkinP6float4P6uchar4jjiiii_param_7
)
{
	.reg .pred 	%p<10>;
	.reg .b16 	%rs<5>;
	.reg .b32 	%r<24>;
	.reg .b32 	%f<8>;
	.reg .b64 	%rd<5>;

	ld.param.u64 	%rd2, [_Z10kernelSkinP6float4P6uchar4jjiiii_param_1];
	ld.param.u32 	%r1, [_Z10kernelSkinP6float4P6uchar4jjiiii_param_2];
	ld.param.u32 	%r2, [_Z10kernelSkinP6float4P6uchar4jjiiii_param_4];
	ld.param.u32 	%r3, [_Z10kernelSkinP6float4P6uchar4jjiiii_param_5];
	ld.param.u32 	%r4, [_Z10kernelSkinP6float4P6uchar4jjiiii_param_6];
	ld.param.u32 	%r5, [_Z10kernelSkinP6float4P6uchar4jjiiii_param_7];
	cvta.to.global.u64 	%rd3, %rd2;
	mov.u32 	%r6, %ctaid.x;
	mov.u32 	%r7, %ntid.x;
	mov.u32 	%r8, %tid.x;
	mad.lo.s32 	%r9, %r6, %r7, %r8;
	mov.u32 	%r10, %ctaid.y;
	mov.u32 	%r11, %ntid.y;
	mov.u32 	%r12, %tid.y;
	mad.lo.s32 	%r13, %r10, %r11, %r12;
	mad.lo.s32 	%r14, %r1, %r13, %r9;
	mul.wide.u32 	%rd4, %r14, 4;
	add.s64 	%rd1, %rd3, %rd4;
	.pragma "used_bytes_mask 7";
	ld.global.u32 	%r15, [%rd1];
	bfe.u32 	%r16, %r15, 0, 8;
	cvt.u16.u32 	%rs1, %r16;
	and.b16  	%rs2, %rs1, 255;
	bfe.u32 	%r17, %r15, 8, 8;
	cvt.u16.u32 	%rs3, %r17;
	and.b16  	%rs4, %rs3, 255;
	bfe.u32 	%r18, %r15, 16, 8;
	cvt.rn.f32.u16 	%f1, %rs2;
	add.s32 	%r19, %r17, %r16;
	add.s32 	%r20, %r19, %r18;
	cvt.rn.f32.u32 	%f2, %r20;
	div.rn.f32 	%f3, %f1, %f2;
	mul.f32 	%f4, %f3, 0f437F0000;
	cvt.rzi.s32.f32 	%r21, %f4;
	cvt.rn.f32.u16 	%f5, %rs4;
	div.rn.f32 	%f6, %f5, %f2;
	mul.f32 	%f7, %f6, 0f437F0000;
	cvt.rzi.s32.f32 	%r22, %f7;
	setp.le.s32 	%p1, %r22, %r2;
	setp.ge.s32 	%p2, %r22, %r3;
	or.pred  	%p3, %p1, %p2;
	setp.le.s32 	%p4, %r21, %r4;
	setp.ge.s32 	%p5, %r21, %r5;
	or.pred  	%p6, %p4, %p5;
	or.pred  	%p8, %p3, %p6;
	not.pred 	%p9, %p8;
	@%p9 bra 	$L__BB2_2;
	mov.b32 	%r23, 0;
	st.global.u32 	[%rd1], %r23;
$L__BB2_2:
	ret;

}
	// .globl	_Z11kernelSobelP6float4P6uchar4S2_jj
.visible .entry _Z11kernelSobelP6float4P6uchar4S2_jj(
	.param .u64 .ptr .align 1 _Z11kernelSobelP6float4P6uchar4S2_jj_param_0,
	.param .u64 .ptr .align 1 _Z11kernelSobelP6float4P6uchar4S2_jj_param_1,
	.param .u64 .ptr .align 1 _Z11kernelSobelP6float4P6uchar4S2_jj_param_2,
	.param .u32 _Z11kernelSobelP6float4P6uchar4S2_jj_param_3,
	.param .u32 _Z11kernelSobelP6float4P6uchar4S2_jj_param_4
)
{
	.reg .pred 	%p<6>;
	.reg .b16 	%rs<62>;
	.reg .b32 	%r<93>;
	.reg .b32 	%f<49>;
	.reg .b64 	%rd<25>;

	ld.param.u64 	%rd2, [_Z11kernelSobelP6float4P6uchar4S2_jj_param_1];
	ld.param.u64 	%rd3, [_Z11kernelSobelP6float4P6uchar4S2_jj_param_2];
	ld.param.u32 	%r3, [_Z11kernelSobelP6float4P6uchar4S2_jj_param_3];
	ld.param.u32 	%r4, [_Z11kernelSobelP6float4P6uchar4S2_jj_param_4];
	cvta.to.global.u64 	%rd1, %rd3;
	mov.u32 	%r5, %ctaid.x;
	mov.u32 	%r6, %ntid.x;
	mov.u32 	%r7, %tid.x;
	mad.lo.s32 	%r1, %r5, %r6, %r7;
	mov.u32 	%r8, %ctaid.y;
	mov.u32 	%r9, %ntid.y;
	mov.u32 	%r10, %tid.y;
	mad.lo.s32 	%r2, %r8, %r9, %r10;
	add.s32 	%r11, %r3, -1;
	setp.ge.u32 	%p1, %r1, %r11;
	min.u32 	%r12, %r1, %r2;
	setp.lt.u32 	%p2, %r12, 2;
	add.s32 	%r13, %r4, -1;
	setp.ge.u32 	%p3, %r2, %r13;
	or.pred  	%p4, %p1, %p3;
	or.pred  	%p5, %p4, %p2;
	@%p5 bra 	$L__BB3_2;
	cvta.to.global.u64 	%rd6, %rd2;
	add.s32 	%r16, %r2, -1;
	mad.lo.s32 	%r17, %r16, %r3, %r1;
	add.s32 	%r18, %r17, -1;
	mul.wide.u32 	%rd7, %r18, 4;
	add.s64 	%rd8, %rd6, %rd7;
	.pragma "used_bytes_mask 7";
	ld.global.u32 	%r19, [%rd8];
	bfe.u32 	%r20, %r19, 0, 8;
	cvt.u16.u32 	%rs1, %r20;
	and.b16  	%rs2, %rs1, 255;
	bfe.u32 	%r21, %r19, 8, 8;
	cvt.u16.u32 	%rs3, %r21;
	and.b16  	%rs4, %rs3, 255;
	bfe.u32 	%r22, %r19, 16, 8;
	cvt.u16.u32 	%rs5, %r22;
	and.b16  	%rs6, %rs5, 255;
	cvt.rn.f32.u16 	%f1, %rs2;
	cvt.rn.f32.u16 	%f2, %rs4;
	mul.f32 	%f3, %f2, 0f3F170A3D;
	fma.rn.f32 	%f4, %f1, 0f3E99999A, %f3;
	cvt.rn.f32.u16 	%f5, %rs6;
	fma.rn.f32 	%f6, %f5, 0f3DE147AE, %f4;
	cvt.rzi.u32.f32 	%r23, %f6;
	and.b32  	%r24, %r23, 255;
	add.s32 	%r25, %r18, %r3;
	mul.wide.u32 	%rd9, %r25, 4;
	add.s64 	%rd10, %rd6, %rd9;
	.pragma "used_bytes_mask 7";
	ld.global.u32 	%r26, [%rd10];
	bfe.u32 	%r27, %r26, 0, 8;
	cvt.u16.u32 	%rs7, %r27;
	and.b16  	%rs8, %rs7, 255;
	bfe.u32 	%r28, %r26, 8, 8;
	cvt.u16.u32 	%rs9, %r28;
	and.b16  	%rs10, %rs9, 255;
	bfe.u32 	%r29, %r26, 16, 8;
	cvt.u16.u32 	%rs11, %r29;
	and.b16  	%rs12, %rs11, 255;
	cvt.rn.f32.u16 	%f7, %rs8;
	cvt.rn.f32.u16 	%f8, %rs10;
	mul.f32 	%f9, %f8, 0f3F170A3D;
	fma.rn.f32 	%f10, %f7, 0f3E99999A, %f9;
	cvt.rn.f32.u16 	%f11, %rs12;
	fma.rn.f32 	%f12, %f11, 0f3DE147AE, %f10;
	cvt.rzi.u32.f32 	%r30, %f12;
	and.b32  	%r31, %r30, 255;
	mul.lo.s32 	%r32, %r31, 65534;
	add.s32 	%r33, %r25, %r3;
	mul.wide.u32 	%rd11, %r33, 4;
	add.s64 	%rd12, %rd6, %rd11;
	.pragma "used_bytes_mask 7";
	ld.global.u32 	%r34, [%rd12];
	bfe.u32 	%r35, %r34, 0, 8;
	cvt.u16.u32 	%rs13, %r35;
	and.b16  	%rs14, %rs13, 255;
	bfe.u32 	%r36, %r34, 8, 8;
	cvt.u16.u32 	%rs15, %r36;
	and.b16  	%rs16, %rs15, 255;
	bfe.u32 	%r37, %r34, 16, 8;
	cvt.u16.u32 	%rs17, %r37;
	and.b16  	%rs18, %rs17, 255;
	cvt.rn.f32.u16 	%f13, %rs14;
	cvt.rn.f32.u16 	%f14, %rs16;
	mul.f32 	%f15, %f14, 0f3F170A3D;
	fma.rn.f32 	%f16, %f13, 0f3E99999A, %f15;
	cvt.rn.f32.u16 	%f17, %rs18;
	fma.rn.f32 	%f18, %f17, 0f3DE147AE, %f16;
	cvt.rzi.u32.f32 	%r38, %f18;
	and.b32  	%r39, %r38, 255;
	add.s32 	%r40, %r24, %r39;
	sub.s32 	%r41, %r32, %r40;
	mul.wide.u32 	%rd13, %r17, 4;
	add.s64 	%rd14, %rd6, %rd13;
	.pragma "used_bytes_mask 7";
	ld.global.u32 	%r42, [%rd14];
	bfe.u32 	%r43, %r42, 0, 8;
	cvt.u16.u32 	%rs19, %r43;
	and.b16  	%rs20, %rs19, 255;
	bfe.u32 	%r44, %r42, 8, 8;
	cvt.u16.u32 	%rs21, %r44;
	and.b16  	%rs22, %rs21, 255;
	bfe.u32 	%r45, %r42, 16, 8;
	cvt.u16.u32 	%rs23, %r45;
	and.b16  	%rs24, %rs23, 255;
	cvt.rn.f32.u16 	%f19, %rs20;
	cvt.rn.f32.u16 	%f20, %rs22;
	mul.f32 	%f21, %f20, 0f3F170A3D;
	fma.rn.f32 	%f22, %f19, 0f3E99999A, %f21;
	cvt.rn.f32.u16 	%f23, %rs24;
	fma.rn.f32 	%f24, %f23, 0f3DE147AE, %f22;
	cvt.rzi.u32.f32 	%r46, %f24;
	shl.b32 	%r47, %r46, 1;
	and.b32  	%r48, %r47, 510;
	add.s32 	%r49, %r24, %r48;
	add.s32 	%r50, %r33, 1;
	mul.wide.u32 	%rd15, %r50, 4;
	add.s64 	%rd16, %rd6, %rd15;
	.pragma "used_bytes_mask 7";
	ld.global.u32 	%r51, [%rd16];
	bfe.u32 	%r52, %r51, 0, 8;
	cvt.u16.u32 	%rs25, %r52;
	and.b16  	%rs26, %rs25, 255;
	bfe.u32 	%r53, %r51, 8, 8;
	cvt.u16.u32 	%rs27, %r53;
	and.b16  	%rs28, %rs27, 255;
	bfe.u32 	%r54, %r51, 16, 8;
	cvt.u16.u32 	%rs29, %r54;
	and.b16  	%rs30, %rs29, 255;
	cvt.rn.f32.u16 	%f25, %rs26;
	cvt.rn.f32.u16 	%f26, %rs28;
	mul.f32 	%f27, %f26, 0f3F170A3D;
	fma.rn.f32 	%f28, %f25, 0f3E99999A, %f27;
	cvt.rn.f32.u16 	%f29, %rs30;
	fma.rn.f32 	%f30, %f29, 0f3DE147AE, %f28;
	cvt.rzi.u32.f32 	%r55, %f30;
	shl.b32 	%r56, %r55, 1;
	and.b32  	%r57, %r56, 510;
	add.s32 	%r58, %r17, 1;
	mul.wide.u32 	%rd17, %r58, 4;
	add.s64 	%rd18, %rd6, %rd17;
	.pragma "used_bytes_mask 7";
	ld.global.u32 	%r59, [%rd18];
	bfe.u32 	%r60, %r59, 0, 8;
	cvt.u16.u32 	%rs31, %r60;
	and.b16  	%rs32, %rs31, 255;
	bfe.u32 	%r61, %r59, 8, 8;
	cvt.u16.u32 	%rs33, %r61;
	and.b16  	%rs34, %rs33, 255;
	bfe.u32 	%r62, %r59, 16, 8;
	cvt.u16.u32 	%rs35, %r62;
	and.b16  	%rs36, %rs35, 255;
	cvt.rn.f32.u16 	%f31, %rs32;
	cvt.rn.f32.u16 	%f32, %rs34;
	mul.f32 	%f33, %f32, 0f3F170A3D;
	fma.rn.f32 	%f34, %f31, 0f3E99999A, %f33;
	cvt.rn.f32.u16 	%f35, %rs36;
	fma.rn.f32 	%f36, %f35, 0f3DE147AE, %f34;
	cvt.rzi.u32.f32 	%r63, %f36;
	and.b32  	%r64, %r63, 255;
	add.s32 	%r65, %r64, %r41;
	add.s32 	%r66, %r39, %r57;
	add.s32 	%r67, %r49, %r64;
	sub.s32 	%r68, %r66, %r67;
	add.s32 	%r69, %r25, 2;
	mul.wide.u32 	%rd19, %r69, 4;
	add.s64 	%rd20, %rd6, %rd19;
	.pragma "used_bytes_mask 7";
	ld.global.u32 	%r70, [%rd20];
	bfe.u32 	%r71, %r70, 0, 8;
	cvt.u16.u32 	%rs37, %r71;
	and.b16  	%rs38, %rs37, 255;
	bfe.u32 	%r72, %r70, 8, 8;
	cvt.u16.u32 	%rs39, %r72;
	and.b16  	%rs40, %rs39, 255;
	bfe.u32 	%r73, %r70, 16, 8;
	cvt.u16.u32 	%rs41, %r73;
	and.b16  	%rs42, %rs41, 255;
	cvt.rn.f32.u16 	%f37, %rs38;
	cvt.rn.f32.u16 	%f38, %rs40;
	mul.f32 	%f39, %f38, 0f3F170A3D;
	fma.rn.f32 	%f40, %f37, 0f3E99999A, %f39;
	cvt.rn.f32.u16 	%f41, %rs42;
	fma.rn.f32 	%f42, %f41, 0f3DE147AE, %f40;
	cvt.rzi.u32.f32 	%r74, %f42;
	shl.b32 	%r75, %r74, 1;
	and.b32  	%r76, %r75, 510;
	add.s32 	%r77, %r76, %r65;
	add.s32 	%r78, %r33, 2;
	mul.wide.u32 	%rd21, %r78, 4;
	add.s64 	%rd22, %rd6, %rd21;
	.pragma "used_bytes_mask 7";
	ld.global.u32 	%r79, [%rd22];
	bfe.u32 	%r80, %r79, 0, 8;
	cvt.u16.u32 	%rs43, %r80;
	and.b16  	%rs44, %rs43, 255;
	bfe.u32 	%r81, %r79, 8, 8;
	cvt.u16.u32 	%rs45, %r81;
	and.b16  	%rs46, %rs45, 255;
	bfe.u32 	%r82, %r79, 16, 8;
	cvt.u16.u32 	%rs47, %r82;
	and.b16  	%rs48, %rs47, 255;
	cvt.rn.f32.u16 	%f43, %rs44;
	cvt.rn.f32.u16 	%f44, %rs46;
	mul.f32 	%f45, %f44, 0f3F170A3D;
	fma.rn.f32 	%f46, %f43, 0f3E99999A, %f45;
	cvt.rn.f32.u16 	%f47, %rs48;
	fma.rn.f32 	%f48, %f47, 0f3DE147AE, %f46;
	cvt.rzi.u32.f32 	%r83, %f48;
	and.b32  	%r84, %r83, 255;
	add.s32 	%r85, %r84, %r77;
	add.s32 	%r86, %r84, %r68;
	cvt.u16.u32 	%rs49, %r85;
	shr.s16 	%rs50, %rs49, 15;
	shr.u16 	%rs51, %rs50, 13;
	add.s16 	%rs52, %rs49, %rs51;
	shr.s16 	%rs53, %rs52, 3;
	abs.s16 	%rs54, %rs53;
	cvt.u16.u32 	%rs55, %r86;
	shr.s16 	%rs56, %rs55, 15;
	shr.u16 	%rs57, %rs56, 13;
	add.s16 	%rs58, %rs55, %rs57;
	shr.s16 	%rs59, %rs58, 3;
	abs.s16 	%rs60, %rs59;
	add.s16 	%rs61, %rs60, %rs54;
	add.s32 	%r87, %r25, 1;
	mul.wide.u32 	%rd23, %r87, 4;
	add.s64 	%rd24, %rd1, %rd23;
	cvt.u32.u16 	%r88, %rs61;
	mov.b32 	%r89, 0;
	prmt.b32 	%r90, %r89, %r88, 0x3340U;
	prmt.b32 	%r91, %r88, %r88, 0x3340U;
	prmt.b32 	%r92, %r90, %r91, 0x5410U;
	st.global.u32 	[%rd24], %r92;
	bra.uni 	$L__BB3_3;
$L__BB3_2:
	mad.lo.s32 	%r14, %r3, %r2, %r1;
	mul.wide.u32 	%rd4, %r14, 4;
	add.s64 	%rd5, %rd1, %rd4;
	mov.b32 	%r15, 0;
	st.global.u32 	[%rd5], %r15;
$L__BB3_3:
	ret;

}


// ===== COMPILED SASS (sm_100) =====

	.target	sm_100

	.elftype	@"ET_EXEC"


//--------------------- .note.nv.tkinfo           --------------------------
	.section	.note.nv.tkinfo,"",@"SHT_NOTE"
	.sectionflags	@"SHF_NOTE_NV_TKINFO"
	.tkinfo
        /*0018*/ 	.word	0x00000002
        /*0030*/ 	.string	""
        /*0030*/ 	.string	"ptxas"
        /*0030*/ 	.string	"Cuda compilation tools, release 13.0, V13.0.88"
        /*0030*/ 	.string	"Build cuda_13.0.r13.0/compiler.36424714_0"
        /*0030*/ 	.string	"-arch sm_100 -m 64 "



//--------------------- .note.nv.cuinfo           --------------------------
	.section	.note.nv.cuinfo,"",@"SHT_NOTE"
	.sectionflags	@"SHF_NOTE_NV_CUINFO"
        /*0018*/ 	.short	0x0002
        /*001a*/ 	.short	0x0064
        /*001c*/ 	.short	0x0082
	.zero		2


//--------------------- .nv.info                  --------------------------
	.section	.nv.info,"",@"SHT_CUDA_INFO"
	.align	4


	//----- nvinfo : EIATTR_REGCOUNT
	.align		4
        /*0000*/ 	.byte	0x04, 0x2f
        /*0002*/ 	.short	(.L_2 - .L_1)
	.align		4
.L_1:
        /*0004*/ 	.word	index@(_Z10kernelWaveP6float4P6uchar4jjf)
        /*0008*/ 	.word	0x00000014


	//----- nvinfo : EIATTR_FRAME_SIZE
	.align		4
.L_2:
        /*000c*/ 	.byte	0x04, 0x11
        /*000e*/ 	.short	(.L_4 - .L_3)
	.align		4
.L_3:
        /*0010*/ 	.word	index@($__internal_2_$__cuda_sm3x_div_rn_noftz_f32_slowpath)
        /*0014*/ 	.word	0x00000020


	//----- nvinfo : EIATTR_FRAME_SIZE
	.align		4
.L_4:
        /*0018*/ 	.byte	0x04, 0x11
        /*001a*/ 	.short	(.L_6 - .L_5)
	.align		4
.L_5:
        /*001c*/ 	.word	index@(_Z10kernelWaveP6float4P6uchar4jjf)
        /*0020*/ 	.word	0x00000020


	//----- nvinfo : EIATTR_REGCOUNT
	.align		4
.L_6:
        /*0024*/ 	.byte	0x04, 0x2f
        /*0026*/ 	.short	(.L_8 - .L_7)
	.align		4
.L_7:
        /*0028*/ 	.word	index@(_Z10kernelFlatP6float4P6uchar4jj)
        /*002c*/ 	.word	0x00000012


	//----- nvinfo : EIATTR_FRAME_SIZE
	.align		4
.L_8:
        /*0030*/ 	.byte	0x04, 0x11
        /*0032*/ 	.short	(.L_10 - .L_9)
	.align		4
.L_9:
        /*0034*/ 	.word	index@($__internal_1_$__cuda_sm3x_div_rn_noftz_f32_slowpath)
        /*0038*/ 	.word	0x00000000


	//----- nvinfo : EIATTR_FRAME_SIZE
	.align		4
.L_10:
        /*003c*/ 	.byte	0x04, 0x11
        /*003e*/ 	.short	(.L_12 - .L_11)
	.align		4
.L_11:
        /*0040*/ 	.word	index@(_Z10kernelFlatP6float4P6uchar4jj)
        /*0044*/ 	.word	0x00000000


	//----- nvinfo : EIATTR_REGCOUNT
	.align		4
.L_12:
        /*0048*/ 	.byte	0x04, 0x2f
        /*004a*/ 	.short	(.L_14 - .L_13)
	.align		4
.L_13:
        /*004c*/ 	.word	index@(_Z10kernelSkinP6float4P6uchar4jjiiii)
        /*0050*/ 	.word	0x00000013


	//----- nvinfo : EIATTR_FRAME_SIZE
	.align		4
.L_14:
        /*0054*/ 	.byte	0x04, 0x11
        /*0056*/ 	.short	(.L_16 - .L_15)
	.align		4
.L_15:
        /*0058*/ 	.word	index@($__internal_0_$__cuda_sm3x_div_rn_noftz_f32_slowpath)
        /*005c*/ 	.word	0x00000000


	//----- nvinfo : EIATTR_FRAME_SIZE
	.align		4
.L_16:
        /*0060*/ 	.byte	0x04, 0x11
        /*0062*/ 	.short	(.L_18 - .L_17)
	.align		4
.L_17:
        /*0064*/ 	.word	index@(_Z10kernelSkinP6float4P6uchar4jjiiii)
        /*0068*/ 	.word	0x00000000


	//----- nvinfo : EIATTR_REGCOUNT
	.align		4
.L_18:
        /*006c*/ 	.byte	0x04, 0x2f
        /*006e*/ 	.short	(.L_20 - .L_19)
	.align		4
.L_19:
        /*0070*/ 	.word	index@(_Z11kernelSobelP6float4P6uchar4S2_jj)
        /*0074*/ 	.word	0x00000018


	//----- nvinfo : EIATTR_FRAME_SIZE
	.align		4
.L_20:
        /*0078*/ 	.byte	0x04, 0x11
        /*007a*/ 	.short	(.L_22 - .L_21)
	.align		4
.L_21:
        /*007c*/ 	.word	index@(_Z11kernelSobelP6float4P6uchar4S2_jj)
        /*0080*/ 	.word	0x00000000


	//----- nvinfo : EIATTR_MIN_STACK_SIZE
	.align		4
.L_22:
        /*0084*/ 	.byte	0x04, 0x12
        /*0086*/ 	.short	(.L_24 - .L_23)
	.align		4
.L_23:
        /*0088*/ 	.word	index@(_Z11kernelSobelP6float4P6uchar4S2_jj)
        /*008c*/ 	.word	0x00000000


	//----- nvinfo : EIATTR_MIN_STACK_SIZE
	.align		4
.L_24:
        /*0090*/ 	.byte	0x04, 0x12
        /*0092*/ 	.short	(.L_26 - .L_25)
	.align		4
.L_25:
        /*0094*/ 	.word	index@(_Z10kernelSkinP6float4P6uchar4jjiiii)
        /*0098*/ 	.word	0x00000000


	//----- nvinfo : EIATTR_MIN_STACK_SIZE
	.align		4
.L_26:
        /*009c*/ 	.byte	0x04, 0x12
        /*009e*/ 	.short	(.L_28 - .L_27)
	.align		4
.L_27:
        /*00a0*/ 	.word	index@(_Z10kernelFlatP6float4P6uchar4jj)
        /*00a4*/ 	.word	0x00000000


	//----- nvinfo : EIATTR_MIN_STACK_SIZE
	.align		4
.L_28:
        /*00a8*/ 	.byte	0x04, 0x12
        /*00aa*/ 	.short	(.L_30 - .L_29)
	.align		4
.L_29:
        /*00ac*/ 	.word	index@(_Z10kernelWaveP6float4P6uchar4jjf)
        /*00b0*/ 	.word	0x00000020
.L_30:


//--------------------- .nv.compat                --------------------------
	.section	.nv.compat,"",@"SHT_CUDA_COMPAT_INFO"
	.align	4
        /*0000*/ 	.byte	0x02, 0x09, 0x00, 0x00, 0x02, 0x02, 0x01, 0x00, 0x02, 0x05, 0x05, 0x00, 0x03, 0x07, 0x01, 0x01
        /*0010*/ 	.byte	0x02, 0x03, 0x00, 0x00, 0x02, 0x06, 0x01, 0x00, 0x04, 0x0b, 0x08, 0x00, 0x01, 0x00, 0x00, 0x00
        /*0020*/ 	.byte	0x00, 0x00, 0x00, 0x00


//--------------------- .nv.info._Z11kernelSobelP6float4P6uchar4S2_jj --------------------------
	.section	.nv.info._Z11kernelSobelP6float4P6uchar4S2_jj,"",@"SHT_CUDA_INFO"
	.sectionflags	@""
	.align	4


	//----- nvinfo : EIATTR_CUDA_API_VERSION
	.align		4
        /*0000*/ 	.byte	0x04, 0x37
        /*0002*/ 	.short	(.L_32 - .L_31)
.L_31:
        /*0004*/ 	.word	0x00000082


	//----- nvinfo : EIATTR_KPARAM_INFO
	.align		4
.L_32:
        /*0008*/ 	.byte	0x04, 0x17
        /*000a*/ 	.short	(.L_34 - .L_33)
.L_33:
        /*000c*/ 	.word	0x00000000
        /*0010*/ 	.short	0x0004
        /*0012*/ 	.short	0x001c
        /*0014*/ 	.byte	0x00, 0xf0, 0x11, 0x00


	//----- nvinfo : EIATTR_KPARAM_INFO
	.align		4
.L_34:
        /*0018*/ 	.byte	0x04, 0x17
        /*001a*/ 	.short	(.L_36 - .L_35)
.L_35:
        /*001c*/ 	.word	0x00000000
        /*0020*/ 	.short	0x0003
        /*0022*/ 	.short	0x0018
        /*0024*/ 	.byte	0x00, 0xf0, 0x11, 0x00


	//----- nvinfo : EIATTR_KPARAM_INFO
	.align		4
.L_36:
        /*0028*/ 	.byte	0x04, 0x17
        /*002a*/ 	.short	(.L_38 - .L_37)
.L_37:
        /*002c*/ 	.word	0x00000000
        /*0030*/ 	.short	0x0002
        /*0032*/ 	.short	0x0010
        /*0034*/ 	.byte	0x00, 0xf5, 0x21, 0x00


	//----- nvinfo : EIATTR_KPARAM_INFO
	.align		4
.L_38:
        /*0038*/ 	.byte	0x04, 0x17
        /*003a*/ 	.short	(.L_40 - .L_39)
.L_39:
        /*003c*/ 	.word	0x00000000
        /*0040*/ 	.short	0x0001
        /*0042*/ 	.short	0x0008
        /*0044*/ 	.byte	0x00, 0xf5, 0x21, 0x00


	//----- nvinfo : EIATTR_KPARAM_INFO
	.align		4
.L_40:
        /*0048*/ 	.byte	0x04, 0x17
        /*004a*/ 	.short	(.L_42 - .L_41)
.L_41:
        /*004c*/ 	.word	0x00000000
        /*0050*/ 	.short	0x0000
        /*0052*/ 	.short	0x0000
        /*0054*/ 	.byte	0x00, 0xf5, 0x21, 0x00


	//----- nvinfo : EIATTR_SPARSE_MMA_MASK
	.align		4
.L_42:
        /*0058*/ 	.byte	0x03, 0x50
        /*005a*/ 	.short	0x0000


	//----- nvinfo : EIATTR_MAXREG_COUNT
	.align		4
        /*005c*/ 	.byte	0x03, 0x1b
        /*005e*/ 	.short	0x00ff


	//----- nvinfo : EIATTR_MERCURY_ISA_VERSION
	.align		4
        /*0060*/ 	.byte	0x03, 0x5f
        /*0062*/ 	.short	0x0101


	//----- nvinfo : EIATTR_UNUSED_LOAD_BYTE_OFFSET
	.align		4
        /*0064*/ 	.byte	0x04, 0x44
        /*0066*/ 	.short	(.L_44 - .L_43)


	//   ....[0]....
.L_43:
        /*0068*/ 	.word	0x00000180
        /*006c*/ 	.word	0x00000007


	//   ....[1]....
        /*0070*/ 	.word	0x000001b0
        /*0074*/ 	.word	0x00000007


	//   ....[2]....
        /*0078*/ 	.word	0x000001d0
        /*007c*/ 	.word	0x00000007


	//   ....[3]....
        /*0080*/ 	.word	0x00000210
        /*0084*/ 	.word	0x00000007


	//   ....[4]....
        /*0088*/ 	.word	0x00000220
        /*008c*/ 	.word	0x00000007


	//   ....[5]....
        /*0090*/ 	.word	0x00000270
        /*0094*/ 	.word	0x00000007


	//   ....[6]....
        /*0098*/ 	.word	0x00000290
        /*009c*/ 	.word	0x00000007


	//   ....[7]....
        /*00a0*/ 	.word	0x000002b0
        /*00a4*/ 	.word	0x00000007


	//----- nvinfo : EIATTR_VRC_CTA_INIT_COUNT
	.align		4
.L_44:
        /*00a8*/ 	.byte	0x02, 0x4a
	.zero		1
	.zero		1


	//----- nvinfo : EIATTR_EXIT_INSTR_OFFSETS
	.align		4
        /*00ac*/ 	.byte	0x04, 0x1c
        /*00ae*/ 	.short	(.L_46 - .L_45)


	//   ....[0]....
.L_45:
        /*00b0*/ 	.word	0x00000aa0


	//   ....[1]....
        /*00b4*/ 	.word	0x00000af0


	//----- nvinfo : EIATTR_CRS_STACK_SIZE
	.align		4
.L_46:
        /*00b8*/ 	.byte	0x04, 0x1e
        /*00ba*/ 	.short	(.L_48 - .L_47)
.L_47:
        /*00bc*/ 	.word	0x00000000


	//----- nvinfo : EIATTR_CBANK_PARAM_SIZE
	.align		4
.L_48:
        /*00c0*/ 	.byte	0x03, 0x19
        /*00c2*/ 	.short	0x0020


	//----- nvinfo : EIATTR_PARAM_CBANK
	.align		4
        /*00c4*/ 	.byte	0x04, 0x0a
        /*00c6*/ 	.short	(.L_50 - .L_49)
	.align		4
.L_49:
        /*00c8*/ 	.word	index@(.nv.constant0._Z11kernelSobelP6float4P6uchar4S2_jj)
        /*00cc*/ 	.short	0x0380
        /*00ce*/ 	.short	0x0020


	//----- nvinfo : EIATTR_SW_WAR
	.align		4
.L_50:
        /*00d0*/ 	.byte	0x04, 0x36
        /*00d2*/ 	.short	(.L_52 - .L_51)
.L_51:
        /*00d4*/ 	.word	0x00000008
.L_52:


//--------------------- .nv.info._Z10kernelSkinP6float4P6uchar4jjiiii --------------------------
	.section	.nv.info._Z10kernelSkinP6float4P6uchar4jjiiii,"",@"SHT_CUDA_INFO"
	.sectionflags	@""
	.align	4


	//----- nvinfo : EIATTR_CUDA_API_VERSION
	.align		4
        /*0000*/ 	.byte	0x04, 0x37
        /*0002*/ 	.short	(.L_54 - .L_53)
.L_53:
        /*0004*/ 	.word	0x00000082


	//----- nvinfo : EIATTR_KPARAM_INFO
	.align		4
.L_54:
        /*0008*/ 	.byte	0x04, 0x17
        /*000a*/ 	.short	(.L_56 - .L_55)
.L_55:
        /*000c*/ 	.word	0x00000000
        /*0010*/ 	.short	0x0007
        /*0012*/ 	.short	0x0024
        /*0014*/ 	.byte	0x00, 0xf0, 0x11, 0x00


	//----- nvinfo : EIATTR_KPARAM_INFO
	.align		4
.L_56:
        /*0018*/ 	.byte	0x04, 0x17
        /*001a*/ 	.short	(.L_58 - .L_57)
.L_57:
        /*001c*/ 	.word	0x00000000
        /*0020*/ 	.short	0x0006
        /*0022*/ 	.short	0x0020
        /*0024*/ 	.byte	0x00, 0xf0, 0x11, 0x00


	//----- nvinfo : EIATTR_KPARAM_INFO
	.align		4
.L_58:
        /*0028*/ 	.byte	0x04, 0x17
        /*002a*/ 	.short	(.L_60 - .L_59)
.L_59:
        /*002c*/ 	.word	0x00000000
        /*0030*/ 	.short	0x0005
        /*0032*/ 	.short	0x001c
        /*0034*/ 	.byte	0x00, 0xf0, 0x11, 0x00


	//----- nvinfo : EIATTR_KPARAM_INFO
	.align		4
.L_60:
        /*0038*/ 	.byte	0x04, 0x17
        /*003a*/ 	.short	(.L_62 - .L_61)
.L_61:
        /*003c*/ 	.word	0x00000000
        /*0040*/ 	.short	0x0004
        /*0042*/ 	.short	0x0018
        /*0044*/ 	.byte	0x00, 0xf0, 0x11, 0x00


	//----- nvinfo : EIATTR_KPARAM_INFO
	.align		4
.L_62:
        /*0048*/ 	.byte	0x04, 0x17
        /*004a*/ 	.short	(.L_64 - .L_63)
.L_63:
        /*004c*/ 	.word	0x00000000
        /*0050*/ 	.short	0x0003
        /*0052*/ 	.short	0x0014
        /*0054*/ 	.byte	0x00, 0xf0, 0x11, 0x00


	//----- nvinfo : EIATTR_KPARAM_INFO
	.align		4
.L_64:
        /*0058*/ 	.byte	0x04, 0x17
        /*005a*/ 	.short	(.L_66 - .L_65)
.L_65:
        /*005c*/ 	.word	0x00000000
        /*0060*/ 	.short	0x0002
        /*0062*/ 	.short	0x0010
        /*0064*/ 	.byte	0x00, 0xf0, 0x11, 0x00


	//----- nvinfo : EIATTR_KPARAM_INFO
	.align		4
.L_66:
        /*0068*/ 	.byte	0x04, 0x17
        /*006a*/ 	.short	(.L_68 - .L_67)
.L_67:
        /*006c*/ 	.word	0x00000000
        /*0070*/ 	.short	0x0001
        /*0072*/ 	.short	0x0008
        /*0074*/ 	.byte	0x00, 0xf5, 0x21, 0x00


	//----- nvinfo : EIATTR_KPARAM_INFO
	.align		4
.L_68:
        /*0078*/ 	.byte	0x04, 0x17
        /*007a*/ 	.short	(.L_70 - .L_69)
.L_69:
        /*007c*/ 	.word	0x00000000
        /*0080*/ 	.short	0x0000
        /*0082*/ 	.short	0x0000
        /*0084*/ 	.byte	0x00, 0xf5, 0x21, 0x00


	//----- nvinfo : EIATTR_SPARSE_MMA_MASK
	.align		4
.L_70:
        /*0088*/ 	.byte	0x03, 0x50
        /*008a*/ 	.short	0x0000


	//----- nvinfo : EIATTR_MAXREG_COUNT
	.align		4
        /*008c*/ 	.byte	0x03, 0x1b
        /*008e*/ 	.short	0x00ff


	//----- nvinfo : EIATTR_MERCURY_ISA_VERSION
	.align		4
        /*0090*/ 	.byte	0x03, 0x5f
        /*0092*/ 	.short	0x0101


	//----- nvinfo : EIATTR_UNUSED_LOAD_BYTE_OFFSET
	.align		4
        /*0094*/ 	.byte	0x04, 0x44
        /*0096*/ 	.short	(.L_72 - .L_71)


	//   ....[0]....
.L_71:
        /*0098*/ 	.word	0x000000e0
        /*009c*/ 	.word	0x00000007


	//----- nvinfo : EIATTR_VRC_CTA_INIT_COUNT
	.align		4
.L_72:
        /*00a0*/ 	.byte	0x02, 0x4a
	.zero		1
	.zero		1


	//----- nvinfo : EIATTR_EXIT_INSTR_OFFSETS
	.align		4
        /*00a4*/ 	.byte	0x04, 0x1c
        /*00a6*/ 	.short	(.L_74 - .L_73)


	//   ....[0]....
.L_73:
        /*00a8*/ 	.word	0x000003b0


	//   ....[1]....
        /*00ac*/ 	.word	0x000003d0


	//----- nvinfo : EIATTR_CRS_STACK_SIZE
	.align		4
.L_74:
        /*00b0*/ 	.byte	0x04, 0x1e
        /*00b2*/ 	.short	(.L_76 - .L_75)
.L_75:
        /*00b4*/ 	.word	0x00000000


	//----- nvinfo : EIATTR_CBANK_PARAM_SIZE
	.align		4
.L_76:
        /*00b8*/ 	.byte	0x03, 0x19
        /*00ba*/ 	.short	0x0028


	//----- nvinfo : EIATTR_PARAM_CBANK
	.align		4
        /*00bc*/ 	.byte	0x04, 0x0a
        /*00be*/ 	.short	(.L_78 - .L_77)
	.align		4
.L_77:
        /*00c0*/ 	.word	index@(.nv.constant0._Z10kernelSkinP6float4P6uchar4jjiiii)
        /*00c4*/ 	.short	0x0380
        /*00c6*/ 	.short	0x0028


	//----- nvinfo : EIATTR_SW_WAR
	.align		4
.L_78:
        /*00c8*/ 	.byte	0x04, 0x36
        /*00ca*/ 	.short	(.L_80 - .L_79)
.L_79:
        /*00cc*/ 	.word	0x00000008
.L_80:


//--------------------- .nv.info._Z10kernelFlatP6float4P6uchar4jj --------------------------
	.section	.nv.info._Z10kernelFlatP6float4P6uchar4jj,"",@"SHT_CUDA_INFO"
	.sectionflags	@""
	.align	4


	//----- nvinfo : EIATTR_CUDA_API_VERSION
	.align		4
        /*0000*/ 	.byte	0x04, 0x37
        /*0002*/ 	.short	(.L_82 - .L_81)
.L_81:
        /*0004*/ 	.word	0x00000082


	//----- nvinfo : EIATTR_KPARAM_INFO
	.align		4
.L_82:
        /*0008*/ 	.byte	0x04, 0x17
        /*000a*/ 	.short	(.L_84 - .L_83)
.L_83:
        /*000c*/ 	.word	0x00000000
        /*0010*/ 	.short	0x0003
        /*0012*/ 	.short	0x0014
        /*0014*/ 	.byte	0x00, 0xf0, 0x11, 0x00


	//----- nvinfo : EIATTR_KPARAM_INFO
	.align		4
.L_84:
        /*0018*/ 	.byte	0x04, 0x17
        /*001a*/ 	.short	(.L_86 - .L_85)
.L_85:
        /*001c*/ 	.word	0x00000000
        /*0020*/ 	.short	0x0002
        /*0022*/ 	.short	0x0010
        /*0024*/ 	.byte	0x00, 0xf0, 0x11, 0x00


	//----- nvinfo : EIATTR_KPARAM_INFO
	.align		4
.L_86:
        /*0028*/ 	.byte	0x04, 0x17
        /*002a*/ 	.short	(.L_88 - .L_87)
.L_87:
        /*002c*/ 	.word	0x00000000
        /*0030*/ 	.short	0x0001
        /*0032*/ 	.short	0x0008
        /*0034*/ 	.byte	0x00, 0xf5, 0x21, 0x00


	//----- nvinfo : EIATTR_KPARAM_INFO
	.align		4
.L_88:
        /*0038*/ 	.byte	0x04, 0x17
        /*003a*/ 	.short	(.L_90 - .L_89)
.L_89:
        /*003c*/ 	.word	0x00000000
        /*0040*/ 	.short	0x0000
        /*0042*/ 	.short	0x0000
        /*0044*/ 	.byte	0x00, 0xf5, 0x21, 0x00


	//----- nvinfo : EIATTR_SPARSE_MMA_MASK
	.align		4
.L_90:
        /*0048*/ 	.byte	0x03, 0x50
        /*004a*/ 	.short	0x0000


	//----- nvinfo : EIATTR_MAXREG_COUNT
	.align		4
        /*004c*/ 	.byte	0x03, 0x1b
        /*004e*/ 	.short	0x00ff


	//----- nvinfo : EIATTR_MERCURY_ISA_VERSION
	.align		4
        /*0050*/ 	.byte	0x03, 0x5f
        /*0052*/ 	.short	0x0101


	//----- nvinfo : EIATTR_VRC_CTA_INIT_COUNT
	.align		4
        /*0054*/ 	.byte	0x02, 0x4a
	.zero		1
	.zero		1


	//----- nvinfo : EIATTR_EXIT_INSTR_OFFSETS
	.align		4
        /*0058*/ 	.byte	0x04, 0x1c
        /*005a*/ 	.short	(.L_92 - .L_91)


	//   ....[0]....
.L_91:
        /*005c*/ 	.word	0x00000340


	//----- nvinfo : EIATTR_CRS_STACK_SIZE
	.align		4
.L_92:
        /*0060*/ 	.byte	0x04, 0x1e
        /*0062*/ 	.short	(.L_94 - .L_93)
.L_93:
        /*0064*/ 	.word	0x00000000


	//----- nvinfo : EIATTR_CBANK_PARAM_SIZE
	.align		4
.L_94:
        /*0068*/ 	.byte	0x03, 0x19
        /*006a*/ 	.short	0x0018


	//----- nvinfo : EIATTR_PARAM_CBANK
	.align		4
        /*006c*/ 	.byte	0x04, 0x0a
        /*006e*/ 	.short	(.L_96 - .L_95)
	.align		4
.L_95:
        /*0070*/ 	.word	index@(.nv.constant0._Z10kernelFlatP6float4P6uchar4jj)
        /*0074*/ 	.short	0x0380
        /*0076*/ 	.short	0x0018


	//----- nvinfo : EIATTR_SW_WAR
	.align		4
.L_96:
        /*0078*/ 	.byte	0x04, 0x36
        /*007a*/ 	.short	(.L_98 - .L_97)
.L_97:
        /*007c*/ 	.word	0x00000008
.L_98:


//--------------------- .nv.info._Z10kernelWaveP6float4P6uchar4jjf --------------------------
	.section	.nv.info._Z10kernelWaveP6float4P6uchar4jjf,"",@"SHT_CUDA_INFO"
	.sectionflags	@""
	.align	4


	//----- nvinfo : EIATTR_CUDA_API_VERSION
	.align		4
        /*0000*/ 	.byte	0x04, 0x37
        /*0002*/ 	.short	(.L_100 - .L_99)
.L_99:
        /*0004*/ 	.word	0x00000082


	//----- nvinfo : EIATTR_KPARAM_INFO
	.align		4
.L_100:
        /*0008*/ 	.byte	0x04, 0x17
        /*000a*/ 	.short	(.L_102 - .L_101)
.L_101:
        /*000c*/ 	.word	0x00000000
        /*0010*/ 	.short	0x0004
        /*0012*/ 	.short	0x0018
        /*0014*/ 	.byte	0x00, 0xf0, 0x11, 0x00


	//----- nvinfo : EIATTR_KPARAM_INFO
	.align		4
.L_102:
        /*0018*/ 	.byte	0x04, 0x17
        /*001a*/ 	.short	(.L_104 - .L_103)
.L_103:
        /*001c*/ 	.word	0x00000000
        /*0020*/ 	.short	0x0003
        /*0022*/ 	.short	0x0014
        /*0024*/ 	.byte	0x00, 0xf0, 0x11, 0x00


	//----- nvinfo : EIATTR_KPARAM_INFO
	.align		4
.L_104:
        /*0028*/ 	.byte	0x04, 0x17
        /*002a*/ 	.short	(.L_106 - .L_105)
.L_105:
        /*002c*/ 	.word	0x00000000
        /*0030*/ 	.short	0x0002
        /*0032*/ 	.short	0x0010
        /*0034*/ 	.byte	0x00, 0xf0, 0x11, 0x00


	//----- nvinfo : EIATTR_KPARAM_INFO
	.align		4
.L_106:
        /*0038*/ 	.byte	0x04, 0x17
        /*003a*/ 	.short	(.L_108 - .L_107)
.L_107:
        /*003c*/ 	.word	0x00000000
        /*0040*/ 	.short	0x0001
        /*0042*/ 	.short	0x0008
        /*0044*/ 	.byte	0x00, 0xf5, 0x21, 0x00


	//----- nvinfo : EIATTR_KPARAM_INFO
	.align		4
.L_108:
        /*0048*/ 	.byte	0x04, 0x17
        /*004a*/ 	.short	(.L_110 - .L_109)
.L_109:
        /*004c*/ 	.word	0x00000000
        /*0050*/ 	.short	0x0000
        /*0052*/ 	.short	0x0000
        /*0054*/ 	.byte	0x00, 0xf5, 0x21, 0x00


	//----- nvinfo : EIATTR_SPARSE_MMA_MASK
	.align		4
.L_110:
        /*0058*/ 	.byte	0x03, 0x50
        /*005a*/ 	.short	0x0000


	//----- nvinfo : EIATTR_MAXREG_COUNT
	.align		4
        /*005c*/ 	.byte	0x03, 0x1b
        /*005e*/ 	.short	0x00ff


	//----- nvinfo : EIATTR_MERCURY_ISA_VERSION
	.align		4
        /*0060*/ 	.byte	0x03, 0x5f
        /*0062*/ 	.short	0x0101


	//----- nvinfo : EIATTR_VRC_CTA_INIT_COUNT
	.align		4
        /*0064*/ 	.byte	0x02, 0x4a
	.zero		1
	.zero		1


	//----- nvinfo : EIATTR_EXIT_INSTR_OFFSETS
	.align		4
        /*0068*/ 	.byte	0x04, 0x1c
        /*006a*/ 	.short	(.L_112 - .L_111)


	//   ....[0]....
.L_111:
        /*006c*/ 	.word	0x00000dc0


	//----- nvinfo : EIATTR_CRS_STACK_SIZE
	.align		4
.L_112:
        /*0070*/ 	.byte	0x04, 0x1e
        /*0072*/ 	.short	(.L_114 - .L_113)
.L_113:
        /*0074*/ 	.word	0x00000000


	//----- nvinfo : EIATTR_CBANK_PARAM_SIZE
	.align		4
.L_114:
        /*0078*/ 	.byte	0x03, 0x19
        /*007a*/ 	.short	0x001c


	//----- nvinfo : EIATTR_PARAM_CBANK
	.align		4
        /*007c*/ 	.byte	0x04, 0x0a
        /*007e*/ 	.short	(.L_116 - .L_115)
	.align		4
.L_115:
        /*0080*/ 	.word	index@(.nv.constant0._Z10kernelWaveP6float4P6uchar4jjf)
        /*0084*/ 	.short	0x0380
        /*0086*/ 	.short	0x001c


	//----- nvinfo : EIATTR_SW_WAR
	.align		4
.L_116:
        /*0088*/ 	.byte	0x04, 0x36
        /*008a*/ 	.short	(.L_118 - .L_117)
.L_117:
        /*008c*/ 	.word	0x00000008
.L_118:


//--------------------- .nv.callgraph             --------------------------
	.section	.nv.callgraph,"",@"SHT_CUDA_CALLGRAPH"
	.align	4
	.sectionentsize	8
	.align		4
        /*0000*/ 	.word	0x00000000
	.align		4
        /*0004*/ 	.word	0xffffffff
	.align		4
        /*0008*/ 	.word	0x00000000
	.align		4
        /*000c*/ 	.word	0xfffffffe
	.align		4
        /*0010*/ 	.word	0x00000000
	.align		4
        /*0014*/ 	.word	0xfffffffd
	.align		4
        /*0018*/ 	.word	0x00000000
	.align		4
        /*001c*/ 	.word	0xfffffffc


//--------------------- .nv.constant4             --------------------------
	.section	.nv.constant4,"a",@progbits
	.align	8
	.align		8
.nv.constant4:
        /*0000*/ 	.dword	__cudart_i2opi_f


//--------------------- .text._Z11kernelSobelP6float4P6uchar4S2_jj --------------------------
	.section	.text._Z11kernelSobelP6float4P6uchar4S2_jj,"ax",@progbits
	.align	128
        .global         _Z11kernelSobelP6float4P6uchar4S2_jj
        .type           _Z11kernelSobelP6float4P6uchar4S2_jj,@function
        .size           _Z11kernelSobelP6float4P6uchar4S2_jj,(.L_x_59 - _Z11kernelSobelP6float4P6uchar4S2_jj)
        .other          _Z11kernelSobelP6float4P6uchar4S2_jj,@"STO_CUDA_ENTRY STV_DEFAULT"
_Z11kernelSobelP6float4P6uchar4S2_jj:
.text._Z11kernelSobelP6float4P6uchar4S2_jj:
[----:B------:R-:W-:Y:S01]  /*0000*/  LDC R1, c[0x0][0x37c] ;  /* 0x0000df00ff017b82 */ /* 0x000fe20000000800 */
[----:B------:R-:W0:Y:S07]  /*0010*/  S2R R2, SR_TID.Y ;  /* 0x0000000000027919 */ /* 0x000e2e0000002200 */
[----:B------:R-:W1:Y:S01]  /*0020*/  LDC R0, c[0x0][0x360] ;  /* 0x0000d800ff007b82 */ /* 0x000e620000000800 */
[----:B------:R-:W2:Y:S01]  /*0030*/  LDCU.64 UR8, c[0x0][0x398] ;  /* 0x00007300ff0877ac */ /* 0x000ea20008000a00 */
[----:B------:R-:W1:Y:S06]  /*0040*/  S2R R3, SR_TID.X ;  /* 0x0000000000037919 */ /* 0x000e6c0000002100 */
[----:B------:R-:W0:Y:S08]  /*0050*/  S2UR UR6, SR_CTAID.Y ;  /* 0x00000000000679c3 */ /* 0x000e300000002600 */
[----:B------:R-:W0:Y:S01]  /*0060*/  LDC R5, c[0x0][0x364] ;  /* 0x0000d900ff057b82 */ /* 0x000e220000000800 */
[----:B--2---:R-:W-:-:S07]  /*0070*/  UIADD3 UR4, UPT, UPT, UR9, -0x1, URZ ;  /* 0xffffffff09047890 */ /* 0x004fce000fffe0ff */
[----:B------:R-:W1:Y:S01]  /*0080*/  S2UR UR5, SR_CTAID.X ;  /* 0x00000000000579c3 */ /* 0x000e620000002500 */
[----:B0-----:R-:W-:-:S05]  /*0090*/  IMAD R5, R5, UR6, R2 ;  /* 0x0000000605057c24 */ /* 0x001fca000f8e0202 */
[----:B------:R-:W-:Y:S01]  /*00a0*/  ISETP.GE.U32.AND P0, PT, R5, UR4, PT ;  /* 0x0000000405007c0c */ /* 0x000fe2000bf06070 */
[----:B-1----:R-:W-:Y:S01]  /*00b0*/  IMAD R0, R0, UR5, R3 ;  /* 0x0000000500007c24 */ /* 0x002fe2000f8e0203 */
[----:B------:R-:W-:-:S04]  /*00c0*/  UIADD3 UR5, UPT, UPT, UR8, -0x1, URZ ;  /* 0xffffffff08057890 */ /* 0x000fc8000fffe0ff */
[C---:B------:R-:W-:Y:S02]  /*00d0*/  VIMNMX.U32 R2, PT, PT, R0.reuse, R5, PT ;  /* 0x0000000500027248 */ /* 0x040fe40003fe0000 */
[----:B------:R-:W-:-:S04]  /*00e0*/  ISETP.GE.U32.OR P0, PT, R0, UR5, P0 ;  /* 0x0000000500007c0c */ /* 0x000fc80008706470 */
[----:B------:R-:W-:Y:S01]  /*00f0*/  ISETP.LT.U32.OR P0, PT, R2, 0x2, P0 ;  /* 0x000000020200780c */ /* 0x000fe20000701470 */
[----:B------:R-:W0:-:S12]  /*0100*/  LDCU.64 UR4, c[0x0][0x358] ;  /* 0x00006b00ff0477ac */ /* 0x000e180008000a00 */
[----:B------:R-:W-:Y:S05]  /*0110*/  @P0 BRA `(.L_x_0) ;  /* 0x0000000800640947 */ /* 0x000fea0003800000 */
[----:B------:R-:W1:Y:S01]  /*0120*/  LDC.64 R2, c[0x0][0x388] ;  /* 0x0000e200ff027b82 */ /* 0x000e620000000a00 */
[----:B------:R-:W-:-:S04]  /*0130*/  VIADD R5, R5, 0xffffffff ;  /* 0xffffffff05057836 */ /* 0x000fc80000000000 */
[----:B------:R-:W-:-:S04]  /*0140*/  IMAD R5, R5, UR8, R0 ;  /* 0x0000000805057c24 */ /* 0x000fc8000f8e0200 */
[C---:B------:R-:W-:Y:S02]  /*0150*/  VIADD R9, R5.reuse, 0xffffffff ;  /* 0xffffffff05097836 */ /* 0x040fe40000000000 */
[----:B------:R-:W-:Y:S02]  /*0160*/  VIADD R7, R5, 0x1 ;  /* 0x0000000105077836 */ /* 0x000fe40000000000 */
[----:B-1----:R-:W-:-:S05]  /*0170*/  IMAD.WIDE.U32 R10, R9, 0x4, R2 ;  /* 0x00000004090a7825 */ /* 0x002fca00078e0002 */
[----:B0-----:R0:W2:Y:S01]  /*0180*/  LDG.E R0, desc[UR4][R10.64] ;  /* 0x000000040a007981 */ /* 0x0010a2000c1e1900 */
[----:B------:R-:W-:-:S04]  /*0190*/  IMAD.WIDE.U32 R6, R7, 0x4, R2 ;  /* 0x0000000407067825 */ /* 0x000fc800078e0002 */
[--C-:B------:R-:W-:Y:S02]  /*01a0*/  IMAD.WIDE.U32 R16, R5, 0x4, R2.reuse ;  /* 0x0000000405107825 */ /* 0x100fe400078e0002 */
[----:B------:R-:W3:Y:S02]  /*01b0*/  LDG.E R6, desc[UR4][R6.64] ;  /* 0x0000000406067981 */ /* 0x000ee4000c1e1900 */
[----:B------:R-:W-:Y:S02]  /*01c0*/  VIADD R5, R9, UR8 ;  /* 0x0000000809057c36 */ /* 0x000fe40008000000 */
[----:B------:R1:W4:Y:S02]  /*01d0*/  LDG.E R4, desc[UR4][R16.64] ;  /* 0x0000000410047981 */ /* 0x000324000c1e1900 */
[C---:B------:R-:W-:Y:S02]  /*01e0*/  VIADD R19, R5.reuse, UR8 ;  /* 0x0000000805137c36 */ /* 0x040fe40008000000 */
[----:B------:R-:W-:-:S04]  /*01f0*/  IMAD.WIDE.U32 R12, R5, 0x4, R2 ;  /* 0x00000004050c7825 */ /* 0x000fc800078e0002 */
[--C-:B------:R-:W-:Y:S01]  /*0200*/  IMAD.WIDE.U32 R14, R19, 0x4, R2.reuse ;  /* 0x00000004130e7825 */ /* 0x100fe200078e0002 */
[----:B------:R2:W5:Y:S04]  /*0210*/  LDG.E R8, desc[UR4][R12.64] ;  /* 0x000000040c087981 */ /* 0x000568000c1e1900 */
[----:B------:R-:W5:Y:S01]  /*0220*/  LDG.E R9, desc[UR4][R14.64] ;  /* 0x000000040e097981 */ /* 0x000f62000c1e1900 */
[----:B------:R-:W-:Y:S02]  /*0230*/  VIADD R21, R5, 0x2 ;  /* 0x0000000205157836 */ /* 0x000fe40000000000 */
[----:B0-----:R-:W-:Y:S02]  /*0240*/  VIADD R11, R19, 0x1 ;  /* 0x00000001130b7836 */ /* 0x001fe40000000000 */
[----:B-1----:R-:W-:-:S04]  /*0250*/  IMAD.WIDE.U32 R16, R21, 0x4, R2 ;  /* 0x0000000415107825 */ /* 0x002fc800078e0002 */
[--C-:B------:R-:W-:Y:S01]  /*0260*/  IMAD.WIDE.U32 R10, R11, 0x4, R2.reuse ;  /* 0x000000040b0a7825 */ /* 0x100fe200078e0002 */
[----:B------:R-:W5:Y:S03]  /*0270*/  LDG.E R7, desc[UR4][R16.64] ;  /* 0x0000000410077981 */ /* 0x000f66000c1e1900 */
[----:B------:R-:W-:Y:S02]  /*0280*/  VIADD R19, R19, 0x2 ;  /* 0x0000000213137836 */ /* 0x000fe40000000000 */
[----:B------:R-:W5:Y:S02]  /*0290*/  LDG.E R10, desc[UR4][R10.64] ;  /* 0x000000040a0a7981 */ /* 0x000f64000c1e1900 */
[----:B------:R-:W-:-:S06]  /*02a0*/  IMAD.WIDE.U32 R2, R19, 0x4, R2 ;  /* 0x0000000413027825 */ /* 0x000fcc00078e0002 */
[----:B------:R3:W5:Y:S01]  /*02b0*/  LDG.E R2, desc[UR4][R2.64] ;  /* 0x0000000402027981 */ /* 0x000762000c1e1900 */
[----:B------:R-:W-:Y:S01]  /*02c0*/  VIADD R5, R5, 0x1 ;  /* 0x0000000105057836 */ /* 0x000fe20000000000 */
[C---:B--2---:R-:W-:Y:S02]  /*02d0*/  PRMT R13, R0.reuse, 0x7771, RZ ;  /* 0x00007771000d7816 */ /* 0x044fe400000000ff */
[----:B------:R-:W-:Y:S02]  /*02e0*/  PRMT R12, R0, 0x7770, RZ ;  /* 0x00007770000c7816 */ /* 0x000fe400000000ff */
[----:B------:R-:W-:Y:S02]  /*02f0*/  I2FP.F32.U32 R13, R13 ;  /* 0x0000000d000d7245 */ /* 0x000fe40000201000 */
[----:B------:R-:W-:Y:S02]  /*0300*/  I2FP.F32.U32 R12, R12 ;  /* 0x0000000c000c7245 */ /* 0x000fe40000201000 */
[----:B---3--:R-:W-:Y:S01]  /*0310*/  PRMT R3, R6, 0x7771, RZ ;  /* 0x0000777106037816 */ /* 0x008fe200000000ff */
[----:B------:R-:W-:Y:S01]  /*0320*/  FMUL R13, R13, 0.58999997377395629883 ;  /* 0x3f170a3d0d0d7820 */ /* 0x000fe20000400000 */
[----:B----4-:R-:W-:-:S03]  /*0330*/  PRMT R15, R4, 0x7771, RZ ;  /* 0x00007771040f7816 */ /* 0x010fc600000000ff */
[----:B------:R-:W-:Y:S01]  /*0340*/  FFMA R12, R12, 0.30000001192092895508, R13 ;  /* 0x3e99999a0c0c7823 */ /* 0x000fe2000000000d */
[----:B------:R-:W-:Y:S02]  /*0350*/  PRMT R14, R4, 0x7770, RZ ;  /* 0x00007770040e7816 */ /* 0x000fe400000000ff */
[----:B------:R-:W-:Y:S02]  /*0360*/  I2FP.F32.U32 R15, R15 ;  /* 0x0000000f000f7245 */ /* 0x000fe40000201000 */
[----:B------:R-:W-:Y:S02]  /*0370*/  PRMT R0, R0, 0x7772, RZ ;  /* 0x0000777200007816 */ /* 0x000fe400000000ff */
[----:B------:R-:W-:Y:S02]  /*0380*/  PRMT R13, R6, 0x7770, RZ ;  /* 0x00007770060d7816 */ /* 0x000fe400000000ff */
[----:B------:R-:W-:Y:S01]  /*0390*/  I2FP.F32.U32 R16, R3 ;  /* 0x0000000300107245 */ /* 0x000fe20000201000 */
[----:B------:R-:W-:Y:S01]  /*03a0*/  FMUL R15, R15, 0.58999997377395629883 ;  /* 0x3f170a3d0f0f7820 */ /* 0x000fe20000400000 */
[----:B------:R-:W-:-:S02]  /*03b0*/  PRMT R4, R4, 0x7772, RZ ;  /* 0x0000777204047816 */ /* 0x000fc400000000ff */
[----:B------:R-:W-:Y:S01]  /*03c0*/  I2FP.F32.U32 R14, R14 ;  /* 0x0000000e000e7245 */ /* 0x000fe20000201000 */
[----:B------:R-:W-:Y:S01]  /*03d0*/  FMUL R16, R16, 0.58999997377395629883 ;  /* 0x3f170a3d10107820 */ /* 0x000fe20000400000 */
[----:B------:R-:W-:Y:S02]  /*03e0*/  I2FP.F32.U32 R3, R0 ;  /* 0x0000000000037245 */ /* 0x000fe40000201000 */
[----:B------:R-:W-:Y:S02]  /*03f0*/  I2FP.F32.U32 R13, R13 ;  /* 0x0000000d000d7245 */ /* 0x000fe40000201000 */
[----:B------:R-:W-:Y:S01]  /*0400*/  PRMT R6, R6, 0x7772, RZ ;  /* 0x0000777206067816 */ /* 0x000fe200000000ff */
[----:B------:R-:W-:Y:S01]  /*0410*/  FFMA R14, R14, 0.30000001192092895508, R15 ;  /* 0x3e99999a0e0e7823 */ /* 0x000fe2000000000f */
[----:B------:R-:W-:Y:S01]  /*0420*/  I2FP.F32.U32 R11, R4 ;  /* 0x00000004000b7245 */ /* 0x000fe20000201000 */
[----:B------:R-:W-:Y:S01]  /*0430*/  FFMA R3, R3, 0.10999999940395355225, R12 ;  /* 0x3de147ae03037823 */ /* 0x000fe2000000000c */
[----:B------:R-:W-:Y:S01]  /*0440*/  FFMA R13, R13, 0.30000001192092895508, R16 ;  /* 0x3e99999a0d0d7823 */ /* 0x000fe20000000010 */
[----:B------:R-:W-:-:S02]  /*0450*/  I2FP.F32.U32 R16, R6 ;  /* 0x0000000600107245 */ /* 0x000fc40000201000 */
[----:B-----5:R-:W-:Y:S02]  /*0460*/  PRMT R12, R9, 0x7771, RZ ;  /* 0x00007771090c7816 */ /* 0x020fe400000000ff */
[C---:B------:R-:W-:Y:S01]  /*0470*/  PRMT R6, R8.reuse, 0x7771, RZ ;  /* 0x0000777108067816 */ /* 0x040fe200000000ff */
[----:B------:R-:W-:Y:S01]  /*0480*/  FFMA R0, R11, 0.10999999940395355225, R14 ;  /* 0x3de147ae0b007823 */ /* 0x000fe2000000000e */
[C---:B------:R-:W-:Y:S02]  /*0490*/  PRMT R11, R9.reuse, 0x7770, RZ ;  /* 0x00007770090b7816 */ /* 0x040fe400000000ff */
[----:B------:R-:W-:Y:S02]  /*04a0*/  I2FP.F32.U32 R12, R12 ;  /* 0x0000000c000c7245 */ /* 0x000fe40000201000 */
[----:B------:R-:W-:Y:S02]  /*04b0*/  PRMT R4, R8, 0x7770, RZ ;  /* 0x0000777008047816 */ /* 0x000fe400000000ff */
[----:B------:R-:W-:-:S02]  /*04c0*/  PRMT R9, R9, 0x7772, RZ ;  /* 0x0000777209097816 */ /* 0x000fc400000000ff */
[----:B------:R-:W-:Y:S01]  /*04d0*/  I2FP.F32.U32 R6, R6 ;  /* 0x0000000600067245 */ /* 0x000fe20000201000 */
[----:B------:R-:W-:Y:S01]  /*04e0*/  FMUL R12, R12, 0.58999997377395629883 ;  /* 0x3f170a3d0c0c7820 */ /* 0x000fe20000400000 */
[----:B------:R-:W-:Y:S02]  /*04f0*/  I2FP.F32.U32 R11, R11 ;  /* 0x0000000b000b7245 */ /* 0x000fe40000201000 */
[----:B------:R-:W-:Y:S02]  /*0500*/  PRMT R8, R8, 0x7772, RZ ;  /* 0x0000777208087816 */ /* 0x000fe400000000ff */
[----:B------:R-:W-:Y:S02]  /*0510*/  I2FP.F32.U32 R4, R4 ;  /* 0x0000000400047245 */ /* 0x000fe40000201000 */
[----:B------:R-:W-:Y:S01]  /*0520*/  I2FP.F32.U32 R14, R9 ;  /* 0x00000009000e7245 */ /* 0x000fe20000201000 */
[----:B------:R-:W-:Y:S01]  /*0530*/  FMUL R9, R6, 0.58999997377395629883 ;  /* 0x3f170a3d06097820 */ /* 0x000fe20000400000 */
[----:B------:R-:W-:Y:S01]  /*0540*/  FFMA R11, R11, 0.30000001192092895508, R12 ;  /* 0x3e99999a0b0b7823 */ /* 0x000fe2000000000c */
[----:B------:R-:W-:-:S02]  /*0550*/  I2FP.F32.U32 R8, R8 ;  /* 0x0000000800087245 */ /* 0x000fc40000201000 */
[----:B------:R-:W-:Y:S01]  /*0560*/  FFMA R9, R4, 0.30000001192092895508, R9 ;  /* 0x3e99999a04097823 */ /* 0x000fe20000000009 */
[----:B------:R-:W-:Y:S01]  /*0570*/  FFMA R11, R14, 0.10999999940395355225, R11 ;  /* 0x3de147ae0e0b7823 */ /* 0x000fe2000000000b */
[C---:B------:R-:W-:Y:S02]  /*0580*/  PRMT R14, R7.reuse, 0x7771, RZ ;  /* 0x00007771070e7816 */ /* 0x040fe400000000ff */
[----:B------:R-:W-:Y:S01]  /*0590*/  FFMA R6, R8, 0.10999999940395355225, R9 ;  /* 0x3de147ae08067823 */ /* 0x000fe20000000009 */
[----:B------:R-:W-:Y:S02]  /*05a0*/  PRMT R9, R10, 0x7771, RZ ;  /* 0x000077710a097816 */ /* 0x000fe400000000ff */
[----:B------:R-:W-:Y:S02]  /*05b0*/  PRMT R12, R7, 0x7770, RZ ;  /* 0x00007770070c7816 */ /* 0x000fe400000000ff */
[----:B------:R-:W-:Y:S01]  /*05c0*/  I2FP.F32.U32 R14, R14 ;  /* 0x0000000e000e7245 */ /* 0x000fe20000201000 */
[----:B------:R-:W-:Y:S01]  /*05d0*/  FFMA R13, R16, 0.10999999940395355225, R13 ;  /* 0x3de147ae100d7823 */ /* 0x000fe2000000000d */
[----:B------:R-:W-:-:S02]  /*05e0*/  PRMT R8, R10, 0x7770, RZ ;  /* 0x000077700a087816 */ /* 0x000fc400000000ff */
[----:B------:R-:W-:Y:S01]  /*05f0*/  I2FP.F32.U32 R9, R9 ;  /* 0x0000000900097245 */ /* 0x000fe20000201000 */
[----:B------:R-:W-:Y:S01]  /*0600*/  FMUL R15, R14, 0.58999997377395629883 ;  /* 0x3f170a3d0e0f7820 */ /* 0x000fe20000400000 */
[----:B------:R-:W-:Y:S02]  /*0610*/  I2FP.F32.U32 R12, R12 ;  /* 0x0000000c000c7245 */ /* 0x000fe40000201000 */
[----:B------:R-:W-:Y:S01]  /*0620*/  PRMT R7, R7, 0x7772, RZ ;  /* 0x0000777207077816 */ /* 0x000fe200000000ff */
[----:B------:R0:W-:Y:S01]  /*0630*/  F2I.U32.TRUNC.NTZ R4, R13 ;  /* 0x0000000d00047305 */ /* 0x0001e2000020f000 */
[----:B------:R-:W-:Y:S01]  /*0640*/  I2FP.F32.U32 R8, R8 ;  /* 0x0000000800087245 */ /* 0x000fe20000201000 */
[----:B------:R-:W-:Y:S01]  /*0650*/  FMUL R9, R9, 0.58999997377395629883 ;  /* 0x3f170a3d09097820 */ /* 0x000fe20000400000 */
[----:B------:R-:W-:Y:S01]  /*0660*/  I2FP.F32.U32 R7, R7 ;  /* 0x0000000700077245 */ /* 0x000fe20000201000 */
[----:B------:R-:W-:Y:S01]  /*0670*/  FFMA R12, R12, 0.30000001192092895508, R15 ;  /* 0x3e99999a0c0c7823 */ /* 0x000fe2000000000f */
[----:B------:R-:W-:Y:S01]  /*0680*/  PRMT R10, R10, 0x7772, RZ ;  /* 0x000077720a0a7816 */ /* 0x000fe200000000ff */
[----:B------:R-:W-:Y:S01]  /*0690*/  FFMA R8, R8, 0.30000001192092895508, R9 ;  /* 0x3e99999a08087823 */ /* 0x000fe20000000009 */
[----:B0-----:R-:W-:-:S02]  /*06a0*/  PRMT R13, R2, 0x7771, RZ ;  /* 0x00007771020d7816 */ /* 0x001fc400000000ff */
[C---:B------:R-:W-:Y:S02]  /*06b0*/  PRMT R9, R2.reuse, 0x7770, RZ ;  /* 0x0000777002097816 */ /* 0x040fe400000000ff */
[----:B------:R-:W-:Y:S01]  /*06c0*/  I2FP.F32.U32 R13, R13 ;  /* 0x0000000d000d7245 */ /* 0x000fe20000201000 */
[----:B------:R-:W-:Y:S01]  /*06d0*/  FFMA R12, R7, 0.10999999940395355225, R12 ;  /* 0x3de147ae070c7823 */ /* 0x000fe2000000000c */
[----:B------:R-:W-:Y:S01]  /*06e0*/  I2FP.F32.U32 R7, R10 ;  /* 0x0000000a00077245 */ /* 0x000fe20000201000 */
[----:B------:R-:W0:Y:S01]  /*06f0*/  F2I.U32.TRUNC.NTZ R3, R3 ;  /* 0x0000000300037305 */ /* 0x000e22000020f000 */
[----:B------:R-:W-:Y:S01]  /*0700*/  PRMT R2, R2, 0x7772, RZ ;  /* 0x0000777202027816 */ /* 0x000fe200000000ff */
[----:B------:R-:W-:Y:S01]  /*0710*/  FMUL R10, R13, 0.58999997377395629883 ;  /* 0x3f170a3d0d0a7820 */ /* 0x000fe20000400000 */
[----:B------:R-:W-:Y:S01]  /*0720*/  I2FP.F32.U32 R9, R9 ;  /* 0x0000000900097245 */ /* 0x000fe20000201000 */
[----:B------:R-:W-:Y:S01]  /*0730*/  FFMA R8, R7, 0.10999999940395355225, R8 ;  /* 0x3de147ae07087823 */ /* 0x000fe20000000008 */
[----:B------:R-:W-:-:S03]  /*0740*/  I2FP.F32.U32 R2, R2 ;  /* 0x0000000200027245 */ /* 0x000fc60000201000 */
[----:B------:R-:W1:Y:S01]  /*0750*/  F2I.U32.TRUNC.NTZ R11, R11 ;  /* 0x0000000b000b7305 */ /* 0x000e62000020f000 */
[----:B------:R-:W-:-:S07]  /*0760*/  FFMA R9, R9, 0.30000001192092895508, R10 ;  /* 0x3e99999a09097823 */ /* 0x000fce000000000a */
[----:B------:R-:W2:Y:S01]  /*0770*/  F2I.U32.TRUNC.NTZ R0, R0 ;  /* 0x0000000000007305 */ /* 0x000ea2000020f000 */
[----:B------:R-:W-:-:S07]  /*0780*/  FFMA R10, R2, 0.10999999940395355225, R9 ;  /* 0x3de147ae020a7823 */ /* 0x000fce0000000009 */
[----:B------:R-:W3:Y:S08]  /*0790*/  F2I.U32.TRUNC.NTZ R6, R6 ;  /* 0x0000000600067305 */ /* 0x000ef0000020f000 */
[----:B------:R-:W4:Y:S01]  /*07a0*/  F2I.U32.TRUNC.NTZ R12, R12 ;  /* 0x0000000c000c7305 */ /* 0x000f22000020f000 */
[----:B0-----:R-:W-:-:S07]  /*07b0*/  LOP3.LUT R3, R3, 0xff, RZ, 0xc0, !PT ;  /* 0x000000ff03037812 */ /* 0x001fce00078ec0ff */
[----:B------:R-:W0:Y:S01]  /*07c0*/  F2I.U32.TRUNC.NTZ R8, R8 ;  /* 0x0000000800087305 */ /* 0x000e22000020f000 */
[----:B-1----:R-:W-:Y:S01]  /*07d0*/  LOP3.LUT R2, R11, 0xff, RZ, 0xc0, !PT ;  /* 0x000000ff0b027812 */ /* 0x002fe200078ec0ff */
[----:B--2---:R-:W-:Y:S01]  /*07e0*/  IMAD.SHL.U32 R0, R0, 0x2, RZ ;  /* 0x0000000200007824 */ /* 0x004fe200078e00ff */
[----:B---3--:R-:W-:-:S05]  /*07f0*/  LOP3.LUT R6, R6, 0xff, RZ, 0xc0, !PT ;  /* 0x000000ff06067812 */ /* 0x008fca00078ec0ff */
[----:B------:R-:W1:Y:S01]  /*0800*/  F2I.U32.TRUNC.NTZ R10, R10 ;  /* 0x0000000a000a7305 */ /* 0x000e62000020f000 */
[----:B------:R-:W-:Y:S02]  /*0810*/  IMAD.IADD R7, R3, 0x1, R2 ;  /* 0x0000000103077824 */ /* 0x000fe400078e0202 */
[----:B----4-:R-:W-:Y:S01]  /*0820*/  IMAD.SHL.U32 R12, R12, 0x2, RZ ;  /* 0x000000020c0c7824 */ /* 0x010fe200078e00ff */
[----:B------:R-:W-:Y:S01]  /*0830*/  LOP3.LUT R0, R0, 0x1fe, RZ, 0xc0, !PT ;  /* 0x000001fe00007812 */ /* 0x000fe200078ec0ff */
[----:B------:R-:W-:Y:S01]  /*0840*/  IMAD R6, R6, 0xfffe, -R7 ;  /* 0x0000fffe06067824 */ /* 0x000fe200078e0a07 */
[----:B------:R-:W-:Y:S01]  /*0850*/  LOP3.LUT R9, R4, 0xff, RZ, 0xc0, !PT ;  /* 0x000000ff04097812 */ /* 0x000fe200078ec0ff */
[----:B0-----:R-:W-:Y:S01]  /*0860*/  IMAD.SHL.U32 R8, R8, 0x2, RZ ;  /* 0x0000000208087824 */ /* 0x001fe200078e00ff */
[----:B------:R-:W-:Y:S02]  /*0870*/  LOP3.LUT R12, R12, 0x1fe, RZ, 0xc0, !PT ;  /* 0x000001fe0c0c7812 */ /* 0x000fe400078ec0ff */
[----:B------:R-:W-:-:S02]  /*0880*/  IADD3 R0, PT, PT, R9, R3, R0 ;  /* 0x0000000309007210 */ /* 0x000fc40007ffe000 */
[----:B------:R-:W-:Y:S02]  /*0890*/  LOP3.LUT R3, R8, 0x1fe, RZ, 0xc0, !PT ;  /* 0x000001fe08037812 */ /* 0x000fe400078ec0ff */
[----:B------:R-:W-:Y:S02]  /*08a0*/  IADD3 R6, PT, PT, R12, R9, R6 ;  /* 0x000000090c067210 */ /* 0x000fe40007ffe006 */
[----:B-1----:R-:W-:Y:S02]  /*08b0*/  LOP3.LUT R7, R10, 0xff, RZ, 0xc0, !PT ;  /* 0x000000ff0a077812 */ /* 0x002fe400078ec0ff */
[----:B------:R-:W-:-:S03]  /*08c0*/  IADD3 R0, PT, PT, -R0, R2, R3 ;  /* 0x0000000200007210 */ /* 0x000fc60007ffe103 */
[--C-:B------:R-:W-:Y:S02]  /*08d0*/  IMAD.IADD R6, R6, 0x1, R7.reuse ;  /* 0x0000000106067824 */ /* 0x100fe400078e0207 */
[----:B------:R-:W-:-:S03]  /*08e0*/  IMAD.IADD R0, R0, 0x1, R7 ;  /* 0x0000000100007824 */ /* 0x000fc600078e0207 */
[----:B------:R-:W-:Y:S02]  /*08f0*/  PRMT R2, R6, 0x9910, RZ ;  /* 0x0000991006027816 */ /* 0x000fe400000000ff */
[----:B------:R-:W-:Y:S02]  /*0900*/  PRMT R3, R0, 0x9910, RZ ;  /* 0x0000991000037816 */ /* 0x000fe400000000ff */
[----:B------:R-:W-:Y:S02]  /*0910*/  SHF.R.S32.HI R2, RZ, 0xf, R2 ;  /* 0x0000000fff027819 */ /* 0x000fe40000011402 */
[----:B------:R-:W-:Y:S02]  /*0920*/  SHF.R.S32.HI R3, RZ, 0xf, R3 ;  /* 0x0000000fff037819 */ /* 0x000fe40000011403 */
[----:B------:R-:W-:Y:S02]  /*0930*/  LOP3.LUT R7, R2, 0xffff, RZ, 0xc0, !PT ;  /* 0x0000ffff02077812 */ /* 0x000fe400078ec0ff */
[----:B------:R-:W-:-:S02]  /*0940*/  LOP3.LUT R3, R3, 0xffff, RZ, 0xc0, !PT ;  /* 0x0000ffff03037812 */ /* 0x000fc400078ec0ff */
[----:B------:R-:W-:Y:S02]  /*0950*/  LEA.HI R6, R7, R6, RZ, 0x13 ;  /* 0x0000000607067211 */ /* 0x000fe400078f98ff */
[----:B------:R-:W-:Y:S02]  /*0960*/  LEA.HI R0, R3, R0, RZ, 0x13 ;  /* 0x0000000003007211 */ /* 0x000fe400078f98ff */
[----:B------:R-:W-:Y:S01]  /*0970*/  PRMT R6, R6, 0x9910, RZ ;  /* 0x0000991006067816 */ /* 0x000fe200000000ff */
[----:B------:R-:W0:Y:S01]  /*0980*/  LDC.64 R2, c[0x0][0x390] ;  /* 0x0000e400ff027b82 */ /* 0x000e220000000a00 */
[----:B------:R-:W-:-:S03]  /*0990*/  PRMT R4, R0, 0x9910, RZ ;  /* 0x0000991000047816 */ /* 0x000fc600000000ff */
[----:B------:R-:W-:Y:S01]  /*09a0*/  IMAD.MOV.U32 R0, RZ, RZ, R6 ;  /* 0x000000ffff007224 */ /* 0x000fe200078e0006 */
[----:B------:R-:W-:-:S04]  /*09b0*/  SHF.R.S32.HI R4, RZ, 0x3, R4 ;  /* 0x00000003ff047819 */ /* 0x000fc80000011404 */
[----:B------:R-:W-:Y:S02]  /*09c0*/  SHF.R.S32.HI R0, RZ, 0x3, R0 ;  /* 0x00000003ff007819 */ /* 0x000fe40000011400 */
[----:B------:R-:W-:Y:S02]  /*09d0*/  PRMT R4, R4, 0x9910, RZ ;  /* 0x0000991004047816 */ /* 0x000fe400000000ff */
[----:B------:R-:W-:Y:S02]  /*09e0*/  PRMT R0, R0, 0x9910, RZ ;  /* 0x0000991000007816 */ /* 0x000fe400000000ff */
[----:B------:R-:W-:Y:S02]  /*09f0*/  IABS R4, R4 ;  /* 0x0000000400047213 */ /* 0x000fe40000000000 */
[----:B------:R-:W-:Y:S02]  /*0a00*/  IABS R0, R0 ;  /* 0x0000000000007213 */ /* 0x000fe40000000000 */
[----:B------:R-:W-:-:S02]  /*0a10*/  PRMT R7, R4, 0x7710, RZ ;  /* 0x0000771004077816 */ /* 0x000fc400000000ff */
[----:B------:R-:W-:-:S05]  /*0a20*/  PRMT R0, R0, 0x7710, RZ ;  /* 0x0000771000007816 */ /* 0x000fca00000000ff */
[----:B------:R-:W-:-:S05]  /*0a30*/  IMAD.IADD R0, R0, 0x1, R7 ;  /* 0x0000000100007824 */ /* 0x000fca00078e0207 */
[----:B------:R-:W-:-:S04]  /*0a40*/  LOP3.LUT R0, R0, 0xffff, RZ, 0xc0, !PT ;  /* 0x0000ffff00007812 */ /* 0x000fc800078ec0ff */
[--C-:B------:R-:W-:Y:S02]  /*0a50*/  PRMT R4, RZ, 0x3340, R0.reuse ;  /* 0x00003340ff047816 */ /* 0x100fe40000000000 */
[----:B------:R-:W-:Y:S01]  /*0a60*/  PRMT R7, R0, 0x3340, R0 ;  /* 0x0000334000077816 */ /* 0x000fe20000000000 */
[----:B0-----:R-:W-:-:S03]  /*0a70*/  IMAD.WIDE.U32 R2, R5, 0x4, R2 ;  /* 0x0000000405027825 */ /* 0x001fc600078e0002 */
[----:B------:R-:W-:-:S05]  /*0a80*/  PRMT R7, R4, 0x5410, R7 ;  /* 0x0000541004077816 */ /* 0x000fca0000000007 */
[----:B------:R-:W-:Y:S01]  /*0a90*/  STG.E desc[UR4][R2.64], R7 ;  /* 0x0000000702007986 */ /* 0x000fe2000c101904 */
[----:B------:R-:W-:Y:S05]  /*0aa0*/  EXIT ;  /* 0x000000000000794d */ /* 0x000fea0003800000 */
.L_x_0:
[----:B------:R-:W1:Y:S01]  /*0ab0*/  LDC.64 R2, c[0x0][0x390] ;  /* 0x0000e400ff027b82 */ /* 0x000e620000000a00 */
[----:B------:R-:W-:-:S04]  /*0ac0*/  IMAD R5, R5, UR8, R0 ;  /* 0x0000000805057c24 */ /* 0x000fc8000f8e0200 */
[----:B-1----:R-:W-:-:S05]  /*0ad0*/  IMAD.WIDE.U32 R2, R5, 0x4, R2 ;  /* 0x0000000405027825 */ /* 0x002fca00078e0002 */
[----:B0-----:R-:W-:Y:S01]  /*0ae0*/  STG.E desc[UR4][R2.64], RZ ;  /* 0x000000ff02007986 */ /* 0x001fe2000c101904 */
[----:B------:R-:W-:Y:S05]  /*0af0*/  EXIT ;  /* 0x000000000000794d */ /* 0x000fea0003800000 */
.L_x_1:
[----:B------:R-:W-:-:S00]  /*0b00*/  BRA `(.L_x_1) ;  /* 0xfffffffc00fc7947 */ /* 0x000fc0000383ffff */
[----:B------:R-:W-:-:S00]  /*0b10*/  NOP ;  /* 0x0000000000007918 */ /* 0x000fc00000000000 */
        /* <DEDUP_REMOVED lines=14> */
.L_x_59:


//--------------------- .text._Z10kernelSkinP6float4P6uchar4jjiiii --------------------------
	.section	.text._Z10kernelSkinP6float4P6uchar4jjiiii,"ax",@progbits
	.align	128
        .global         _Z10kernelSkinP6float4P6uchar4jjiiii
        .type           _Z10kernelSkinP6float4P6uchar4jjiiii,@function
        .size           _Z10kernelSkinP6float4P6uchar4jjiiii,(.L_x_56 - _Z10kernelSkinP6float4P6uchar4jjiiii)
        .other          _Z10kernelSkinP6float4P6uchar4jjiiii,@"STO_CUDA_ENTRY STV_DEFAULT"
_Z10kernelSkinP6float4P6uchar4jjiiii:
.text._Z10kernelSkinP6float4P6uchar4jjiiii:
[----:B------:R-:W-:Y:S01]  /*0000*/  LDC R1, c[0x0][0x37c] ;  /* 0x0000df00ff017b82 */ /* 0x000fe20000000800 */
[----:B------:R-:W0:Y:S07]  /*0010*/  S2R R3, SR_TID.X ;  /* 0x0000000000037919 */ /* 0x000e2e0000002100 */
[----:B------:R-:W0:Y:S01]  /*0020*/  S2UR UR6, SR_CTAID.X ;  /* 0x00000000000679c3 */ /* 0x000e220000002500 */
[----:B------:R-:W1:Y:S01]  /*0030*/  LDCU UR8, c[0x0][0x390] ;  /* 0x00007200ff0877ac */ /* 0x000e620008000800 */
[----:B------:R-:W2:Y:S01]  /*0040*/  S2R R7, SR_TID.Y ;  /* 0x0000000000077919 */ /* 0x000ea20000002200 */
[----:B------:R-:W3:Y:S05]  /*0050*/  LDCU.64 UR4, c[0x0][0x358] ;  /* 0x00006b00ff0477ac */ /* 0x000eea0008000a00 */
[----:B------:R-:W0:Y:S08]  /*0060*/  LDC R0, c[0x0][0x360] ;  /* 0x0000d800ff007b82 */ /* 0x000e300000000800 */
[----:B------:R-:W2:Y:S08]  /*0070*/  S2UR UR7, SR_CTAID.Y ;  /* 0x00000000000779c3 */ /* 0x000eb00000002600 */
[----:B------:R-:W2:Y:S08]  /*0080*/  LDC R2, c[0x0][0x364] ;  /* 0x0000d900ff027b82 */ /* 0x000eb00000000800 */
[----:B------:R-:W4:Y:S01]  /*0090*/  LDC.64 R4, c[0x0][0x388] ;  /* 0x0000e200ff047b82 */ /* 0x000f220000000a00 */
[----:B0-----:R-:W-:-:S02]  /*00a0*/  IMAD R0, R0, UR6, R3 ;  /* 0x0000000600007c24 */ /* 0x001fc4000f8e0203 */
[----:B--2---:R-:W-:-:S04]  /*00b0*/  IMAD R3, R2, UR7, R7 ;  /* 0x0000000702037c24 */ /* 0x004fc8000f8e0207 */
[----:B-1----:R-:W-:-:S04]  /*00c0*/  IMAD R3, R3, UR8, R0 ;  /* 0x0000000803037c24 */ /* 0x002fc8000f8e0200 */
[----:B----4-:R-:W-:-:S05]  /*00d0*/  IMAD.WIDE.U32 R4, R3, 0x4, R4 ;  /* 0x0000000403047825 */ /* 0x010fca00078e0004 */
[----:B---3--:R-:W2:Y:S01]  /*00e0*/  LDG.E R2, desc[UR4][R4.64] ;  /* 0x0000000404027981 */ /* 0x008ea2000c1e1900 */
[----:B------:R-:W-:Y:S01]  /*00f0*/  BSSY.RECONVERGENT B0, `(.L_x_2) ;  /* 0x0000012000007945 */ /* 0x000fe20003800200 */
[C---:B--2---:R-:W-:Y:S02]  /*0100*/  PRMT R0, R2.reuse, 0x7770, RZ ;  /* 0x0000777002007816 */ /* 0x044fe400000000ff */
[C---:B------:R-:W-:Y:S02]  /*0110*/  PRMT R3, R2.reuse, 0x7771, RZ ;  /* 0x0000777102037816 */ /* 0x040fe400000000ff */
[----:B------:R-:W-:-:S04]  /*0120*/  PRMT R6, R2, 0x7772, RZ ;  /* 0x0000777202067816 */ /* 0x000fc800000000ff */
[----:B------:R-:W-:Y:S02]  /*0130*/  IADD3 R3, PT, PT, R6, R3, R0 ;  /* 0x0000000306037210 */ /* 0x000fe40007ffe000 */
[----:B------:R-:W0:Y:S02]  /*0140*/  I2F.U8 R0, R2 ;  /* 0x0000000200007306 */ /* 0x000e240000001000 */
[----:B------:R-:W-:-:S06]  /*0150*/  I2FP.F32.U32 R3, R3 ;  /* 0x0000000300037245 */ /* 0x000fcc0000201000 */
[----:B------:R-:W1:Y:S08]  /*0160*/  MUFU.RCP R6, R3 ;  /* 0x0000000300067308 */ /* 0x000e700000001000 */
[----:B0-----:R-:W0:Y:S01]  /*0170*/  FCHK P0, R0, R3 ;  /* 0x0000000300007302 */ /* 0x001e220000000000 */
[----:B-1----:R-:W-:-:S04]  /*0180*/  FFMA R7, -R3, R6, 1 ;  /* 0x3f80000003077423 */ /* 0x002fc80000000106 */
[----:B------:R-:W-:-:S04]  /*0190*/  FFMA R7, R6, R7, R6 ;  /* 0x0000000706077223 */ /* 0x000fc80000000006 */
[----:B------:R-:W-:-:S04]  /*01a0*/  FFMA R6, R0, R7, RZ ;  /* 0x0000000700067223 */ /* 0x000fc800000000ff */
[----:B------:R-:W-:-:S04]  /*01b0*/  FFMA R8, -R3, R6, R0 ;  /* 0x0000000603087223 */ /* 0x000fc80000000100 */
[----:B------:R-:W-:Y:S01]  /*01c0*/  FFMA R6, R7, R8, R6 ;  /* 0x0000000807067223 */ /* 0x000fe20000000006 */
[----:B0-----:R-:W-:Y:S06]  /*01d0*/  @!P0 BRA `(.L_x_3) ;  /* 0x00000000000c8947 */ /* 0x001fec0003800000 */
[----:B------:R-:W-:-:S07]  /*01e0*/  MOV R8, 0x200 ;  /* 0x0000020000087802 */ /* 0x000fce0000000f00 */
[----:B------:R-:W-:Y:S05]  /*01f0*/  CALL.REL.NOINC `($__internal_0_$__cuda_sm3x_div_rn_noftz_f32_slowpath) ;  /* 0x0000000000787944 */ /* 0x000fea0003c00000 */
[----:B------:R-:W-:-:S07]  /*0200*/  IMAD.MOV.U32 R6, RZ, RZ, R0 ;  /* 0x000000ffff067224 */ /* 0x000fce00078e0000 */
.L_x_3:
[----:B------:R-:W-:Y:S05]  /*0210*/  BSYNC.RECONVERGENT B0 ;  /* 0x0000000000007941 */ /* 0x000fea0003800200 */
.L_x_2:
[----:B------:R-:W0:Y:S01]  /*0220*/  MUFU.RCP R0, R3 ;  /* 0x0000000300007308 */ /* 0x000e220000001000 */
[----:B------:R-:W-:Y:S01]  /*0230*/  FMUL R6, R6, 255 ;  /* 0x437f000006067820 */ /* 0x000fe20000400000 */
[----:B------:R-:W-:Y:S06]  /*0240*/  BSSY.RECONVERGENT B0, `(.L_x_4) ;  /* 0x000000d000007945 */ /* 0x000fec0003800200 */
[----:B------:R-:W1:Y:S08]  /*0250*/  I2F.U8 R2, R2.B1 ;  /* 0x1000000200027306 */ /* 0x000e700000001000 */
[----:B------:R-:W-:Y:S01]  /*0260*/  F2I.TRUNC.NTZ R6, R6 ;  /* 0x0000000600067305 */ /* 0x000fe2000020f100 */
[----:B0-----:R-:W-:-:S04]  /*0270*/  FFMA R7, -R3, R0, 1 ;  /* 0x3f80000003077423 */ /* 0x001fc80000000100 */
[----:B------:R-:W-:-:S03]  /*0280*/  FFMA R0, R0, R7, R0 ;  /* 0x0000000700007223 */ /* 0x000fc60000000000 */
[----:B-1----:R-:W0:Y:S01]  /*0290*/  FCHK P0, R2, R3 ;  /* 0x0000000302007302 */ /* 0x002e220000000000 */
[----:B------:R-:W-:-:S04]  /*02a0*/  FFMA R7, R0, R2, RZ ;  /* 0x0000000200077223 */ /* 0x000fc800000000ff */
[----:B------:R-:W-:-:S04]  /*02b0*/  FFMA R8, -R3, R7, R2 ;  /* 0x0000000703087223 */ /* 0x000fc80000000102 */
[----:B------:R-:W-:Y:S01]  /*02c0*/  FFMA R0, R0, R8, R7 ;  /* 0x0000000800007223 */ /* 0x000fe20000000007 */
[----:B0-----:R-:W-:Y:S06]  /*02d0*/  @!P0 BRA `(.L_x_5) ;  /* 0x00000000000c8947 */ /* 0x001fec0003800000 */
[----:B------:R-:W-:Y:S01]  /*02e0*/  IMAD.MOV.U32 R0, RZ, RZ, R2 ;  /* 0x000000ffff007224 */ /* 0x000fe200078e0002 */
[----:B------:R-:W-:-:S07]  /*02f0*/  MOV R8, 0x310 ;  /* 0x0000031000087802 */ /* 0x000fce0000000f00 */
[----:B------:R-:W-:Y:S05]  /*0300*/  CALL.REL.NOINC `($__internal_0_$__cuda_sm3x_div_rn_noftz_f32_slowpath) ;  /* 0x0000000000347944 */ /* 0x000fea0003c00000 */
.L_x_5:
[----:B------:R-:W-:Y:S05]  /*0310*/  BSYNC.RECONVERGENT B0 ;  /* 0x0000000000007941 */ /* 0x000fea0003800200 */
.L_x_4:
[----:B------:R-:W-:Y:S01]  /*0320*/  FMUL R0, R0, 255 ;  /* 0x437f000000007820 */ /* 0x000fe20000400000 */
[----:B------:R-:W0:Y:S01]  /*0330*/  LDCU.64 UR8, c[0x0][0x3a0] ;  /* 0x00007400ff0877ac */ /* 0x000e220008000a00 */
[----:B------:R-:W1:Y:S04]  /*0340*/  LDCU.64 UR6, c[0x0][0x398] ;  /* 0x00007300ff0677ac */ /* 0x000e680008000a00 */
[----:B------:R-:W1:Y:S01]  /*0350*/  F2I.TRUNC.NTZ R0, R0 ;  /* 0x0000000000007305 */ /* 0x000e62000020f100 */
[----:B0-----:R-:W-:Y:S02]  /*0360*/  ISETP.GE.AND P1, PT, R6, UR9, PT ;  /* 0x0000000906007c0c */ /* 0x001fe4000bf26270 */
[----:B-1----:R-:W-:Y:S02]  /*0370*/  ISETP.GE.AND P0, PT, R0, UR7, PT ;  /* 0x0000000700007c0c */ /* 0x002fe4000bf06270 */
[----:B------:R-:W-:-:S02]  /*0380*/  ISETP.LE.OR P1, PT, R6, UR8, P1 ;  /* 0x0000000806007c0c */ /* 0x000fc40008f23670 */
[----:B------:R-:W-:-:S04]  /*0390*/  ISETP.LE.OR P0, PT, R0, UR6, P0 ;  /* 0x0000000600007c0c */ /* 0x000fc80008703670 */
[----:B------:R-:W-:-:S13]  /*03a0*/  PLOP3.LUT P0, PT, P0, P1, PT, 0xf8, 0x8f ;  /* 0x00000000008f781c */ /* 0x000fda0000703f70 */
[----:B------:R-:W-:Y:S05]  /*03b0*/  @!P0 EXIT ;  /* 0x000000000000894d */ /* 0x000fea0003800000 */
[----:B------:R-:W-:Y:S01]  /*03c0*/  STG.E desc[UR4][R4.64], RZ ;  /* 0x000000ff04007986 */ /* 0x000fe2000c101904 */
[----:B------:R-:W-:Y:S05]  /*03d0*/  EXIT ;  /* 0x000000000000794d */ /* 0x000fea0003800000 */
        .weak           $__internal_0_$__cuda_sm3x_div_rn_noftz_f32_slowpath
        .type           $__internal_0_$__cuda_sm3x_div_rn_noftz_f32_slowpath,@function
        .size           $__internal_0_$__cuda_sm3x_div_rn_noftz_f32_slowpath,(.L_x_56 - $__internal_0_$__cuda_sm3x_div_rn_noftz_f32_slowpath)
$__internal_0_$__cuda_sm3x_div_rn_noftz_f32_slowpath:
[--C-:B------:R-:W-:Y:S01]  /*03e0*/  SHF.R.U32.HI R9, RZ, 0x17, R3.reuse ;  /* 0x00000017ff097819 */ /* 0x100fe20000011603 */
[----:B------:R-:W-:Y:S01]  /*03f0*/  BSSY.RECONVERGENT B1, `(.L_x_6) ;  /* 0x0000063000017945 */ /* 0x000fe20003800200 */
[----:B------:R-:W-:Y:S02]  /*0400*/  SHF.R.U32.HI R7, RZ, 0x17, R0 ;  /* 0x00000017ff077819 */ /* 0x000fe40000011600 */
[----:B------:R-:W-:Y:S01]  /*0410*/  LOP3.LUT R14, R9, 0xff, RZ, 0xc0, !PT ;  /* 0x000000ff090e7812 */ /* 0x000fe200078ec0ff */
[----:B------:R-:W-:Y:S01]  /*0420*/  IMAD.MOV.U32 R9, RZ, RZ, R3 ;  /* 0x000000ffff097224 */ /* 0x000fe200078e0003 */
[----:B------:R-:W-:-:S03]  /*0430*/  LOP3.LUT R12, R7, 0xff, RZ, 0xc0, !PT ;  /* 0x000000ff070c7812 */ /* 0x000fc600078ec0ff */
[----:B------:R-:W-:Y:S02]  /*0440*/  VIADD R11, R14, 0xffffffff ;  /* 0xffffffff0e0b7836 */ /* 0x000fe40000000000 */
[----:B------:R-:W-:-:S03]  /*0450*/  VIADD R10, R12, 0xffffffff ;  /* 0xffffffff0c0a7836 */ /* 0x000fc60000000000 */
[----:B------:R-:W-:-:S04]  /*0460*/  ISETP.GT.U32.AND P0, PT, R11, 0xfd, PT ;  /* 0x000000fd0b00780c */ /* 0x000fc80003f04070 */
[----:B------:R-:W-:-:S13]  /*0470*/  ISETP.GT.U32.OR P0, PT, R10, 0xfd, P0 ;  /* 0x000000fd0a00780c */ /* 0x000fda0000704470 */
[----:B------:R-:W-:Y:S01]  /*0480*/  @!P0 IMAD.MOV.U32 R7, RZ, RZ, RZ ;  /* 0x000000ffff078224 */ /* 0x000fe200078e00ff */
[----:B------:R-:W-:Y:S06]  /*0490*/  @!P0 BRA `(.L_x_7) ;  /* 0x00000000005c8947 */ /* 0x000fec0003800000 */
[----:B------:R-:W-:Y:S02]  /*04a0*/  FSETP.GTU.FTZ.AND P0, PT, |R0|, +INF , PT ;  /* 0x7f8000000000780b */ /* 0x000fe40003f1c200 */
[----:B------:R-:W-:-:S04]  /*04b0*/  FSETP.GTU.FTZ.AND P1, PT, |R3|, +INF , PT ;  /* 0x7f8000000300780b */ /* 0x000fc80003f3c200 */
[----:B------:R-:W-:-:S13]  /*04c0*/  PLOP3.LUT P0, PT, P0, P1, PT, 0xf8, 0x8f ;  /* 0x00000000008f781c */ /* 0x000fda0000703f70 */
[----:B------:R-:W-:Y:S05]  /*04d0*/  @P0 BRA `(.L_x_8) ;  /* 0x00000004004c0947 */ /* 0x000fea0003800000 */
[----:B------:R-:W-:-:S13]  /*04e0*/  LOP3.LUT P0, RZ, R9, 0x7fffffff, R0, 0xc8, !PT ;  /* 0x7fffffff09ff7812 */ /* 0x000fda000780c800 */
[----:B------:R-:W-:Y:S05]  /*04f0*/  @!P0 BRA `(.L_x_9) ;  /* 0x00000004003c8947 */ /* 0x000fea0003800000 */
[C---:B------:R-:W-:Y:S02]  /*0500*/  FSETP.NEU.FTZ.AND P2, PT, |R0|.reuse, +INF , PT ;  /* 0x7f8000000000780b */ /* 0x040fe40003f5d200 */
[----:B------:R-:W-:Y:S02]  /*0510*/  FSETP.NEU.FTZ.AND P1, PT, |R3|, +INF , PT ;  /* 0x7f8000000300780b */ /* 0x000fe40003f3d200 */
[----:B------:R-:W-:-:S11]  /*0520*/  FSETP.NEU.FTZ.AND P0, PT, |R0|, +INF , PT ;  /* 0x7f8000000000780b */ /* 0x000fd60003f1d200 */
[----:B------:R-:W-:Y:S05]  /*0530*/  @!P1 BRA !P2, `(.L_x_9) ;  /* 0x00000004002c9947 */ /* 0x000fea0005000000 */
[----:B------:R-:W-:-:S04]  /*0540*/  LOP3.LUT P2, RZ, R0, 0x7fffffff, RZ, 0xc0, !PT ;  /* 0x7fffffff00ff7812 */ /* 0x000fc8000784c0ff */
[----:B------:R-:W-:-:S13]  /*0550*/  PLOP3.LUT P1, PT, P1, P2, PT, 0x2f, 0xf2 ;  /* 0x0000000000f2781c */ /* 0x000fda0000f24577 */
[----:B------:R-:W-:Y:S05]  /*0560*/  @P1 BRA `(.L_x_10) ;  /* 0x0000000400181947 */ /* 0x000fea0003800000 */
[----:B------:R-:W-:-:S04]  /*0570*/  LOP3.LUT P1, RZ, R9, 0x7fffffff, RZ, 0xc0, !PT ;  /* 0x7fffffff09ff7812 */ /* 0x000fc8000782c0ff */
[----:B------:R-:W-:-:S13]  /*0580*/  PLOP3.LUT P0, PT, P0, P1, PT, 0x2f, 0xf2 ;  /* 0x0000000000f2781c */ /* 0x000fda0000702577 */
[----:B------:R-:W-:Y:S05]  /*0590*/  @P0 BRA `(.L_x_11) ;  /* 0x0000000400000947 */ /* 0x000fea0003800000 */
[----:B------:R-:W-:Y:S02]  /*05a0*/  ISETP.GE.AND P0, PT, R10, RZ, PT ;  /* 0x000000ff0a00720c */ /* 0x000fe40003f06270 */
[----:B------:R-:W-:-:S11]  /*05b0*/  ISETP.GE.AND P1, PT, R11, RZ, PT ;  /* 0x000000ff0b00720c */ /* 0x000fd60003f26270 */
[----:B------:R-:W-:Y:S02]  /*05c0*/  @P0 IMAD.MOV.U32 R7, RZ, RZ, RZ ;  /* 0x000000ffff070224 */ /* 0x000fe400078e00ff */
[----:B------:R-:W-:Y:S01]  /*05d0*/  @!P0 FFMA R0, R0, 1.84467440737095516160e+19, RZ ;  /* 0x5f80000000008823 */ /* 0x000fe200000000ff */
[----:B------:R-:W-:Y:S02]  /*05e0*/  @!P0 IMAD.MOV.U32 R7, RZ, RZ, -0x40 ;  /* 0xffffffc0ff078424 */ /* 0x000fe400078e00ff */
[----:B------:R-:W-:Y:S02]  /*05f0*/  @!P1 FFMA R9, R3, 1.84467440737095516160e+19, RZ ;  /* 0x5f80000003099823 */ /* 0x000fe400000000ff */
[----:B------:R-:W-:-:S07]  /*0600*/  @!P1 VIADD R7, R7, 0x40 ;  /* 0x0000004007079836 */ /* 0x000fce0000000000 */
.L_x_7:
[----:B------:R-:W-:Y:S01]  /*0610*/  LEA R10, R14, 0xc0800000, 0x17 ;  /* 0xc08000000e0a7811 */ /* 0x000fe200078eb8ff */
[----:B------:R-:W-:Y:S04]  /*0620*/  BSSY.RECONVERGENT B2, `(.L_x_12) ;  /* 0x0000036000027945 */ /* 0x000fe80003800200 */
[----:B------:R-:W-:Y:S02]  /*0630*/  IMAD.IADD R10, R9, 0x1, -R10 ;  /* 0x00000001090a7824 */ /* 0x000fe400078e0a0a */
[----:B------:R-:W-:Y:S02]  /*0640*/  VIADD R9, R12, 0xffffff81 ;  /* 0xffffff810c097836 */ /* 0x000fe40000000000 */
[----:B------:R0:W1:Y:S01]  /*0650*/  MUFU.RCP R11, R10 ;  /* 0x0000000a000b7308 */ /* 0x0000620000001000 */
[----:B------:R-:W-:Y:S01]  /*0660*/  FADD.FTZ R13, -R10, -RZ ;  /* 0x800000ff0a0d7221 */ /* 0x000fe20000010100 */
[C---:B------:R-:W-:Y:S01]  /*0670*/  IMAD R0, R9.reuse, -0x800000, R0 ;  /* 0xff80000009007824 */ /* 0x040fe200078e0200 */
[----:B0-----:R-:W-:-:S05]  /*0680*/  IADD3 R10, PT, PT, R9, 0x7f, -R14 ;  /* 0x0000007f090a7810 */ /* 0x001fca0007ffe80e */
[----:B------:R-:W-:Y:S02]  /*0690*/  IMAD.IADD R10, R10, 0x1, R7 ;  /* 0x000000010a0a7824 */ /* 0x000fe400078e0207 */
[----:B-1----:R-:W-:-:S04]  /*06a0*/  FFMA R12, R11, R13, 1 ;  /* 0x3f8000000b0c7423 */ /* 0x002fc8000000000d */
[----:B------:R-:W-:-:S04]  /*06b0*/  FFMA R16, R11, R12, R11 ;  /* 0x0000000c0b107223 */ /* 0x000fc8000000000b */
[----:B------:R-:W-:-:S04]  /*06c0*/  FFMA R11, R0, R16, RZ ;  /* 0x00000010000b7223 */ /* 0x000fc800000000ff */
[----:B------:R-:W-:-:S04]  /*06d0*/  FFMA R12, R13, R11, R0 ;  /* 0x0000000b0d0c7223 */ /* 0x000fc80000000000 */
[----:B------:R-:W-:-:S04]  /*06e0*/  FFMA R11, R16, R12, R11 ;  /* 0x0000000c100b7223 */ /* 0x000fc8000000000b */
[----:B------:R-:W-:-:S04]  /*06f0*/  FFMA R12, R13, R11, R0 ;  /* 0x0000000b0d0c7223 */ /* 0x000fc80000000000 */
[----:B------:R-:W-:-:S05]  /*0700*/  FFMA R0, R16, R12, R11 ;  /* 0x0000000c10007223 */ /* 0x000fca000000000b */
[----:B------:R-:W-:-:S04]  /*0710*/  SHF.R.U32.HI R9, RZ, 0x17, R0 ;  /* 0x00000017ff097819 */ /* 0x000fc80000011600 */
[----:B------:R-:W-:-:S05]  /*0720*/  LOP3.LUT R9, R9, 0xff, RZ, 0xc0, !PT ;  /* 0x000000ff09097812 */ /* 0x000fca00078ec0ff */
[----:B------:R-:W-:-:S04]  /*0730*/  IMAD.IADD R13, R9, 0x1, R10 ;  /* 0x00000001090d7824 */ /* 0x000fc800078e020a */
[----:B------:R-:W-:-:S05]  /*0740*/  VIADD R7, R13, 0xffffffff ;  /* 0xffffffff0d077836 */ /* 0x000fca0000000000 */
[----:B------:R-:W-:-:S13]  /*0750*/  ISETP.GE.U32.AND P0, PT, R7, 0xfe, PT ;  /* 0x000000fe0700780c */ /* 0x000fda0003f06070 */
[----:B------:R-:W-:Y:S05]  /*0760*/  @!P0 BRA `(.L_x_13) ;  /* 0x0000000000808947 */ /* 0x000fea0003800000 */
[----:B------:R-:W-:-:S13]  /*0770*/  ISETP.GT.AND P0, PT, R13, 0xfe, PT ;  /* 0x000000fe0d00780c */ /* 0x000fda0003f04270 */
[----:B------:R-:W-:Y:S05]  /*0780*/  @P0 BRA `(.L_x_14) ;  /* 0x00000000006c0947 */ /* 0x000fea0003800000 */
[----:B------:R-:W-:-:S13]  /*0790*/  ISETP.GE.AND P0, PT, R13, 0x1, PT ;  /* 0x000000010d00780c */ /* 0x000fda0003f06270 */
[----:B------:R-:W-:Y:S05]  /*07a0*/  @P0 BRA `(.L_x_15) ;  /* 0x0000000000740947 */ /* 0x000fea0003800000 */
[----:B------:R-:W-:Y:S02]  /*07b0*/  ISETP.GE.AND P0, PT, R13, -0x18, PT ;  /* 0xffffffe80d00780c */ /* 0x000fe40003f06270 */
[----:B------:R-:W-:-:S11]  /*07c0*/  LOP3.LUT R0, R0, 0x80000000, RZ, 0xc0, !PT ;  /* 0x8000000000007812 */ /* 0x000fd600078ec0ff */
[----:B------:R-:W-:Y:S05]  /*07d0*/  @!P0 BRA `(.L_x_15) ;  /* 0x0000000000688947 */ /* 0x000fea0003800000 */
[CCC-:B------:R-:W-:Y:S01]  /*07e0*/  FFMA.RZ R7, R16.reuse, R12.reuse, R11.reuse ;  /* 0x0000000c10077223 */ /* 0x1c0fe2000000c00b */
[CCC-:B------:R-:W-:Y:S01]  /*07f0*/  FFMA.RM R10, R16.reuse, R12.reuse, R11.reuse ;  /* 0x0000000c100a7223 */ /* 0x1c0fe2000000400b */
[C---:B------:R-:W-:Y:S02]  /*0800*/  ISETP.NE.AND P2, PT, R13.reuse, RZ, PT ;  /* 0x000000ff0d00720c */ /* 0x040fe40003f45270 */
[----:B------:R-:W-:Y:S02]  /*0810*/  ISETP.NE.AND P1, PT, R13, RZ, PT ;  /* 0x000000ff0d00720c */ /* 0x000fe40003f25270 */
[----:B------:R-:W-:Y:S01]  /*0820*/  LOP3.LUT R9, R7, 0x7fffff, RZ, 0xc0, !PT ;  /* 0x007fffff07097812 */ /* 0x000fe200078ec0ff */
[----:B------:R-:W-:Y:S01]  /*0830*/  FFMA.RP R7, R16, R12, R11 ;  /* 0x0000000c10077223 */ /* 0x000fe2000000800b */
[----:B------:R-:W-:Y:S02]  /*0840*/  VIADD R12, R13, 0x20 ;  /* 0x000000200d0c7836 */ /* 0x000fe40000000000 */
[----:B------:R-:W-:Y:S01]  /*0850*/  LOP3.LUT R9, R9, 0x800000, RZ, 0xfc, !PT ;  /* 0x0080000009097812 */ /* 0x000fe200078efcff */
[----:B------:R-:W-:Y:S01]  /*0860*/  IMAD.MOV R11, RZ, RZ, -R13 ;  /* 0x000000ffff0b7224 */ /* 0x000fe200078e0a0d */
[----:B------:R-:W-:-:S02]  /*0870*/  FSETP.NEU.FTZ.AND P0, PT, R7, R10, PT ;  /* 0x0000000a0700720b */ /* 0x000fc40003f1d000 */
[----:B------:R-:W-:Y:S02]  /*0880*/  SHF.L.U32 R12, R9, R12, RZ ;  /* 0x0000000c090c7219 */ /* 0x000fe400000006ff */
[----:B------:R-:W-:Y:S02]  /*0890*/  SEL R10, R11, RZ, P2 ;  /* 0x000000ff0b0a7207 */ /* 0x000fe40001000000 */
[----:B------:R-:W-:Y:S02]  /*08a0*/  ISETP.NE.AND P1, PT, R12, RZ, P1 ;  /* 0x000000ff0c00720c */ /* 0x000fe40000f25270 */
[----:B------:R-:W-:Y:S02]  /*08b0*/  SHF.R.U32.HI R10, RZ, R10, R9 ;  /* 0x0000000aff0a7219 */ /* 0x000fe40000011609 */
[----:B------:R-:W-:Y:S02]  /*08c0*/  PLOP3.LUT P0, PT, P0, P1, PT, 0xf8, 0x8f ;  /* 0x00000000008f781c */ /* 0x000fe40000703f70 */
[----:B------:R-:W-:-:S02]  /*08d0*/  SHF.R.U32.HI R12, RZ, 0x1, R10 ;  /* 0x00000001ff0c7819 */ /* 0x000fc4000001160a */
[----:B------:R-:W-:-:S04]  /*08e0*/  SEL R7, RZ, 0x1, !P0 ;  /* 0x00000001ff077807 */ /* 0x000fc80004000000 */
[----:B------:R-:W-:-:S04]  /*08f0*/  LOP3.LUT R7, R7, 0x1, R12, 0xf8, !PT ;  /* 0x0000000107077812 */ /* 0x000fc800078ef80c */
[----:B------:R-:W-:-:S05]  /*0900*/  LOP3.LUT R7, R7, R10, RZ, 0xc0, !PT ;  /* 0x0000000a07077212 */ /* 0x000fca00078ec0ff */
[----:B------:R-:W-:-:S05]  /*0910*/  IMAD.IADD R7, R12, 0x1, R7 ;  /* 0x000000010c077824 */ /* 0x000fca00078e0207 */
[----:B------:R-:W-:Y:S01]  /*0920*/  LOP3.LUT R0, R7, R0, RZ, 0xfc, !PT ;  /* 0x0000000007007212 */ /* 0x000fe200078efcff */
[----:B------:R-:W-:Y:S06]  /*0930*/  BRA `(.L_x_15) ;  /* 0x0000000000107947 */ /* 0x000fec0003800000 */
.L_x_14:
[----:B------:R-:W-:-:S04]  /*0940*/  LOP3.LUT R0, R0, 0x80000000, RZ, 0xc0, !PT ;  /* 0x8000000000007812 */ /* 0x000fc800078ec0ff */
[----:B------:R-:W-:Y:S01]  /*0950*/  LOP3.LUT R0, R0, 0x7f800000, RZ, 0xfc, !PT ;  /* 0x7f80000000007812 */ /* 0x000fe200078efcff */
[----:B------:R-:W-:Y:S06]  /*0960*/  BRA `(.L_x_15) ;  /* 0x0000000000047947 */ /* 0x000fec0003800000 */
.L_x_13:
[----:B------:R-:W-:-:S07]  /*0970*/  IMAD R0, R10, 0x800000, R0 ;  /* 0x008000000a007824 */ /* 0x000fce00078e0200 */
.L_x_15:
[----:B------:R-:W-:Y:S05]  /*0980*/  BSYNC.RECONVERGENT B2 ;  /* 0x0000000000027941 */ /* 0x000fea0003800200 */
.L_x_12:
[----:B------:R-:W-:Y:S05]  /*0990*/  BRA `(.L_x_16) ;  /* 0x0000000000207947 */ /* 0x000fea0003800000 */
.L_x_11:
[----:B------:R-:W-:-:S04]  /*09a0*/  LOP3.LUT R0, R9, 0x80000000, R0, 0x48, !PT ;  /* 0x8000000009007812 */ /* 0x000fc800078e4800 */
[----:B------:R-:W-:Y:S01]  /*09b0*/  LOP3.LUT R0, R0, 0x7f800000, RZ, 0xfc, !PT ;  /* 0x7f80000000007812 */ /* 0x000fe200078efcff */
[----:B------:R-:W-:Y:S06]  /*09c0*/  BRA `(.L_x_16) ;  /* 0x0000000000147947 */ /* 0x000fec0003800000 */
.L_x_10:
[----:B------:R-:W-:Y:S01]  /*09d0*/  LOP3.LUT R0, R9, 0x80000000, R0, 0x48, !PT ;  /* 0x8000000009007812 */ /* 0x000fe200078e4800 */
[----:B------:R-:W-:Y:S06]  /*09e0*/  BRA `(.L_x_16) ;  /* 0x00000000000c7947 */ /* 0x000fec0003800000 */
.L_x_9:
[----:B------:R-:W0:Y:S01]  /*09f0*/  MUFU.RSQ R0, -QNAN ;  /* 0xffc0000000007908 */ /* 0x000e220000001400 */
[----:B------:R-:W-:Y:S05]  /*0a00*/  BRA `(.L_x_16) ;  /* 0x0000000000047947 */ /* 0x000fea0003800000 */
.L_x_8:
[----:B------:R-:W-:-:S07]  /*0a10*/  FADD.FTZ R0, R0, R3 ;  /* 0x0000000300007221 */ /* 0x000fce0000010000 */
.L_x_16:
[----:B------:R-:W-:Y:S05]  /*0a20*/  BSYNC.RECONVERGENT B1 ;  /* 0x0000000000017941 */ /* 0x000fea0003800200 */
.L_x_6:
[----:B------:R-:W-:-:S04]  /*0a30*/  IMAD.MOV.U32 R9, RZ, RZ, 0x0 ;  /* 0x00000000ff097424 */ /* 0x000fc800078e00ff */
[----:B0-----:R-:W-:Y:S05]  /*0a40*/  RET.REL.NODEC R8 `(_Z10kernelSkinP6float4P6uchar4jjiiii) ;  /* 0xfffffff4086c7950 */ /* 0x001fea0003c3ffff */
.L_x_17:
        /* <DEDUP_REMOVED lines=11> */
.L_x_56:


//--------------------- .text._Z10kernelFlatP6float4P6uchar4jj --------------------------
	.section	.text._Z10kernelFlatP6float4P6uchar4jj,"ax",@progbits
	.align	128
        .global         _Z10kernelFlatP6float4P6uchar4jj
        .type           _Z10kernelFlatP6float4P6uchar4jj,@function
        .size           _Z10kernelFlatP6float4P6uchar4jj,(.L_x_57 - _Z10kernelFlatP6float4P6uchar4jj)
        .other          _Z10kernelFlatP6float4P6uchar4jj,@"STO_CUDA_ENTRY STV_DEFAULT"
_Z10kernelFlatP6float4P6uchar4jj:
.text._Z10kernelFlatP6float4P6uchar4jj:
[----:B------:R-:W-:Y:S01]  /*0000*/  LDC R1, c[0x0][0x37c] ;  /* 0x0000df00ff017b82 */ /* 0x000fe20000000800 */
[----:B------:R-:W0:Y:S01]  /*0010*/  S2R R5, SR_TID.X ;  /* 0x0000000000057919 */ /* 0x000e220000002100 */
[----:B------:R-:W1:Y:S06]  /*0020*/  LDCU UR5, c[0x0][0x390] ;  /* 0x00007200ff0577ac */ /* 0x000e6c0008000800 */
[----:B------:R-:W0:Y:S01]  /*0030*/  S2UR UR4, SR_CTAID.X ;  /* 0x00000000000479c3 */ /* 0x000e220000002500 */
[----:B------:R-:W-:Y:S01]  /*0040*/  BSSY.RECONVERGENT B0, `(.L_x_18) ;  /* 0x0000014000007945 */ /* 0x000fe20003800200 */
[----:B------:R-:W2:Y:S06]  /*0050*/  S2R R9, SR_TID.Y ;  /* 0x0000000000097919 */ /* 0x000eac0000002200 */
[----:B------:R-:W0:Y:S08]  /*0060*/  LDC R2, c[0x0][0x360] ;  /* 0x0000d800ff027b82 */ /* 0x000e300000000800 */
[----:B------:R-:W2:Y:S01]  /*0070*/  LDC R8, c[0x0][0x364] ;  /* 0x0000d900ff087b82 */ /* 0x000ea20000000800 */
[----:B-1----:R-:W-:-:S04]  /*0080*/  I2FP.F32.U32 R3, UR5 ;  /* 0x0000000500037c45 */ /* 0x002fc80008201000 */
[----:B------:R-:W1:Y:S03]  /*0090*/  MUFU.RCP R4, R3 ;  /* 0x0000000300047308 */ /* 0x000e660000001000 */
[----:B------:R-:W2:Y:S01]  /*00a0*/  S2UR UR5, SR_CTAID.Y ;  /* 0x00000000000579c3 */ /* 0x000ea20000002600 */
[----:B0-----:R-:W-:-:S05]  /*00b0*/  IMAD R2, R2, UR4, R5 ;  /* 0x0000000402027c24 */ /* 0x001fca000f8e0205 */
[----:B------:R-:W-:Y:S01]  /*00c0*/  I2FP.F32.U32 R0, R2 ;  /* 0x0000000200007245 */ /* 0x000fe20000201000 */
[----:B-1----:R-:W-:-:S03]  /*00d0*/  FFMA R5, -R3, R4, 1 ;  /* 0x3f80000003057423 */ /* 0x002fc60000000104 */
[----:B------:R-:W0:Y:S01]  /*00e0*/  FCHK P0, R0, R3 ;  /* 0x0000000300007302 */ /* 0x000e220000000000 */
[----:B------:R-:W-:-:S04]  /*00f0*/  FFMA R7, R4, R5, R4 ;  /* 0x0000000504077223 */ /* 0x000fc80000000004 */
[----:B------:R-:W-:Y:S01]  /*0100*/  FFMA R4, R0, R7, RZ ;  /* 0x0000000700047223 */ /* 0x000fe200000000ff */
[----:B--2---:R-:W-:-:S03]  /*0110*/  IMAD R5, R8, UR5, R9 ;  /* 0x0000000508057c24 */ /* 0x004fc6000f8e0209 */
[----:B------:R-:W-:-:S04]  /*0120*/  FFMA R6, -R3, R4, R0 ;  /* 0x0000000403067223 */ /* 0x000fc80000000100 */
[----:B------:R-:W-:Y:S01]  /*0130*/  FFMA R4, R7, R6, R4 ;  /* 0x0000000607047223 */ /* 0x000fe20000000004 */
[----:B0-----:R-:W-:Y:S06]  /*0140*/  @!P0 BRA `(.L_x_19) ;  /* 0x00000000000c8947 */ /* 0x001fec0003800000 */
[----:B------:R-:W-:-:S07]  /*0150*/  MOV R6, 0x170 ;  /* 0x0000017000067802 */ /* 0x000fce0000000f00 */
[----:B------:R-:W-:Y:S05]  /*0160*/  CALL.REL.NOINC `($__internal_1_$__cuda_sm3x_div_rn_noftz_f32_slowpath) ;  /* 0x0000000000787944 */ /* 0x000fea0003c00000 */
[----:B------:R-:W-:-:S07]  /*0170*/  IMAD.MOV.U32 R4, RZ, RZ, R0 ;  /* 0x000000ffff047224 */ /* 0x000fce00078e0000 */
.L_x_19:
[----:B------:R-:W-:Y:S05]  /*0180*/  BSYNC.RECONVERGENT B0 ;  /* 0x0000000000007941 */ /* 0x000fea0003800200 */
.L_x_18:
[----:B------:R-:W0:Y:S01]  /*0190*/  LDCU UR4, c[0x0][0x394] ;  /* 0x00007280ff0477ac */ /* 0x000e220008000800 */
[----:B------:R-:W-:Y:S01]  /*01a0*/  I2FP.F32.U32 R0, R5 ;  /* 0x0000000500007245 */ /* 0x000fe20000201000 */
[----:B------:R-:W-:Y:S01]  /*01b0*/  BSSY.RECONVERGENT B0, `(.L_x_20) ;  /* 0x000000e000007945 */ /* 0x000fe20003800200 */
[----:B0-----:R-:W-:Y:S01]  /*01c0*/  I2FP.F32.U32 R3, UR4 ;  /* 0x0000000400037c45 */ /* 0x001fe20008201000 */
[----:B------:R-:W0:Y:S03]  /*01d0*/  LDCU.64 UR4, c[0x0][0x358] ;  /* 0x00006b00ff0477ac */ /* 0x000e260008000a00 */
[----:B------:R-:W1:Y:S08]  /*01e0*/  MUFU.RCP R6, R3 ;  /* 0x0000000300067308 */ /* 0x000e700000001000 */
[----:B------:R-:W2:Y:S01]  /*01f0*/  FCHK P0, R0, R3 ;  /* 0x0000000300007302 */ /* 0x000ea20000000000 */
[----:B-1----:R-:W-:-:S04]  /*0200*/  FFMA R7, -R3, R6, 1 ;  /* 0x3f80000003077423 */ /* 0x002fc80000000106 */
[----:B------:R-:W-:-:S04]  /*0210*/  FFMA R7, R6, R7, R6 ;  /* 0x0000000706077223 */ /* 0x000fc80000000006 */
[----:B------:R-:W-:-:S04]  /*0220*/  FFMA R6, R0, R7, RZ ;  /* 0x0000000700067223 */ /* 0x000fc800000000ff */
[----:B------:R-:W-:-:S04]  /*0230*/  FFMA R8, -R3, R6, R0 ;  /* 0x0000000603087223 */ /* 0x000fc80000000100 */
[----:B------:R-:W-:Y:S01]  /*0240*/  FFMA R8, R7, R8, R6 ;  /* 0x0000000807087223 */ /* 0x000fe20000000006 */
[----:B0-2---:R-:W-:Y:S06]  /*0250*/  @!P0 BRA `(.L_x_21) ;  /* 0x00000000000c8947 */ /* 0x005fec0003800000 */
[----:B------:R-:W-:-:S07]  /*0260*/  MOV R6, 0x280 ;  /* 0x0000028000067802 */ /* 0x000fce0000000f00 */
[----:B------:R-:W-:Y:S05]  /*0270*/  CALL.REL.NOINC `($__internal_1_$__cuda_sm3x_div_rn_noftz_f32_slowpath) ;  /* 0x0000000000347944 */ /* 0x000fea0003c00000 */
[----:B------:R-:W-:-:S07]  /*0280*/  IMAD.MOV.U32 R8, RZ, RZ, R0 ;  /* 0x000000ffff087224 */ /* 0x000fce00078e0000 */
.L_x_21:
[----:B------:R-:W-:Y:S05]  /*0290*/  BSYNC.RECONVERGENT B0 ;  /* 0x0000000000007941 */ /* 0x000fea0003800200 */
.L_x_20:
[----:B------:R-:W0:Y:S01]  /*02a0*/  LDC.64 R6, c[0x0][0x380] ;  /* 0x0000e000ff067b82 */ /* 0x000e220000000a00 */
[----:B------:R-:W1:Y:S01]  /*02b0*/  LDCU UR6, c[0x0][0x390] ;  /* 0x00007200ff0677ac */ /* 0x000e620008000800 */
[----:B------:R-:W-:Y:S02]  /*02c0*/  IMAD.MOV.U32 R9, RZ, RZ, 0x40000000 ;  /* 0x40000000ff097424 */ /* 0x000fe400078e00ff */
[----:B------:R-:W-:Y:S02]  /*02d0*/  IMAD.MOV.U32 R13, RZ, RZ, 0x3f800000 ;  /* 0x3f800000ff0d7424 */ /* 0x000fe400078e00ff */
[-C--:B------:R-:W-:Y:S01]  /*02e0*/  FFMA R12, R4, R9.reuse, -1 ;  /* 0xbf800000040c7423 */ /* 0x080fe20000000009 */
[----:B------:R-:W-:Y:S01]  /*02f0*/  FFMA R14, R8, R9, -1 ;  /* 0xbf800000080e7423 */ /* 0x000fe20000000009 */
[----:B------:R-:W-:Y:S02]  /*0300*/  IMAD.MOV.U32 R15, RZ, RZ, 0x3f800000 ;  /* 0x3f800000ff0f7424 */ /* 0x000fe400078e00ff */
[----:B-1----:R-:W-:-:S04]  /*0310*/  IMAD R3, R5, UR6, R2 ;  /* 0x0000000605037c24 */ /* 0x002fc8000f8e0202 */
[----:B0-----:R-:W-:-:S05]  /*0320*/  IMAD.WIDE.U32 R2, R3, 0x10, R6 ;  /* 0x0000001003027825 */ /* 0x001fca00078e0006 */
[----:B------:R-:W-:Y:S01]  /*0330*/  STG.E.128 desc[UR4][R2.64], R12 ;  /* 0x0000000c02007986 */ /* 0x000fe2000c101d04 */
[----:B------:R-:W-:Y:S05]  /*0340*/  EXIT ;  /* 0x000000000000794d */ /* 0x000fea0003800000 */
        .weak           $__internal_1_$__cuda_sm3x_div_rn_noftz_f32_slowpath
        .type           $__internal_1_$__cuda_sm3x_div_rn_noftz_f32_slowpath,@function
        .size           $__internal_1_$__cuda_sm3x_div_rn_noftz_f32_slowpath,(.L_x_57 - $__internal_1_$__cuda_sm3x_div_rn_noftz_f32_slowpath)
$__internal_1_$__cuda_sm3x_div_rn_noftz_f32_slowpath:
[----:B------:R-:W-:Y:S01]  /*0350*/  SHF.R.U32.HI R8, RZ, 0x17, R3 ;  /* 0x00000017ff087819 */ /* 0x000fe20000011603 */
[----:B------:R-:W-:Y:S01]  /*0360*/  BSSY.RECONVERGENT B1, `(.L_x_22) ;  /* 0x0000062000017945 */ /* 0x000fe20003800200 */
[----:B------:R-:W-:Y:S02]  /*0370*/  SHF.R.U32.HI R7, RZ, 0x17, R0 ;  /* 0x00000017ff077819 */ /* 0x000fe40000011600 */
[----:B------:R-:W-:Y:S02]  /*0380*/  LOP3.LUT R12, R8, 0xff, RZ, 0xc0, !PT ;  /* 0x000000ff080c7812 */ /* 0x000fe400078ec0ff */
        /* <DEDUP_REMOVED lines=30> */
.L_x_23:
        /* <DEDUP_REMOVED lines=51> */
.L_x_30:
[----:B------:R-:W-:-:S04]  /*08a0*/  LOP3.LUT R0, R0, 0x80000000, RZ, 0xc0, !PT ;  /* 0x8000000000007812 */ /* 0x000fc800078ec0ff */
[----:B------:R-:W-:Y:S01]  /*08b0*/  LOP3.LUT R0, R0, 0x7f800000, RZ, 0xfc, !PT ;  /* 0x7f80000000007812 */ /* 0x000fe200078efcff */
[----:B------:R-:W-:Y:S06]  /*08c0*/  BRA `(.L_x_31) ;  /* 0x0000000000047947 */ /* 0x000fec0003800000 */
.L_x_29:
[----:B------:R-:W-:-:S07]  /*08d0*/  IMAD R0, R8, 0x800000, R0 ;  /* 0x0080000008007824 */ /* 0x000fce00078e0200 */
.L_x_31:
[----:B------:R-:W-:Y:S05]  /*08e0*/  BSYNC.RECONVERGENT B2 ;  /* 0x0000000000027941 */ /* 0x000fea0003800200 */
.L_x_28:
[----:B------:R-:W-:Y:S05]  /*08f0*/  BRA `(.L_x_32) ;  /* 0x0000000000207947 */ /* 0x000fea0003800000 */
.L_x_27:
[----:B------:R-:W-:-:S04]  /*0900*/  LOP3.LUT R0, R3, 0x80000000, R0, 0x48, !PT ;  /* 0x8000000003007812 */ /* 0x000fc800078e4800 */
[----:B------:R-:W-:Y:S01]  /*0910*/  LOP3.LUT R0, R0, 0x7f800000, RZ, 0xfc, !PT ;  /* 0x7f80000000007812 */ /* 0x000fe200078efcff */
[----:B------:R-:W-:Y:S06]  /*0920*/  BRA `(.L_x_32) ;  /* 0x0000000000147947 */ /* 0x000fec0003800000 */
.L_x_26:
[----:B------:R-:W-:Y:S01]  /*0930*/  LOP3.LUT R0, R3, 0x80000000, R0, 0x48, !PT ;  /* 0x8000000003007812 */ /* 0x000fe200078e4800 */
[----:B------:R-:W-:Y:S06]  /*0940*/  BRA `(.L_x_32) ;  /* 0x00000000000c7947 */ /* 0x000fec0003800000 */
.L_x_25:
[----:B------:R-:W0:Y:S01]  /*0950*/  MUFU.RSQ R0, -QNAN ;  /* 0xffc0000000007908 */ /* 0x000e220000001400 */
[----:B------:R-:W-:Y:S05]  /*0960*/  BRA `(.L_x_32) ;  /* 0x0000000000047947 */ /* 0x000fea0003800000 */
.L_x_24:
[----:B------:R-:W-:-:S07]  /*0970*/  FADD.FTZ R0, R0, R3 ;  /* 0x0000000300007221 */ /* 0x000fce0000010000 */
.L_x_32:
[----:B------:R-:W-:Y:S05]  /*0980*/  BSYNC.RECONVERGENT B1 ;  /* 0x0000000000017941 */ /* 0x000fea0003800200 */
.L_x_22:
[----:B------:R-:W-:-:S04]  /*0990*/  IMAD.MOV.U32 R7, RZ, RZ, 0x0 ;  /* 0x00000000ff077424 */ /* 0x000fc800078e00ff */
[----:B0-----:R-:W-:Y:S05]  /*09a0*/  RET.REL.NODEC R6 `(_Z10kernelFlatP6float4P6uchar4jj) ;  /* 0xfffffff406947950 */ /* 0x001fea0003c3ffff */
.L_x_33:
        /* <DEDUP_REMOVED lines=13> */
.L_x_57:


//--------------------- .text._Z10kernelWaveP6float4P6uchar4jjf --------------------------
	.section	.text._Z10kernelWaveP6float4P6uchar4jjf,"ax",@progbits
	.align	128
        .global         _Z10kernelWaveP6float4P6uchar4jjf
        .type           _Z10kernelWaveP6float4P6uchar4jjf,@function
        .size           _Z10kernelWaveP6float4P6uchar4jjf,(.L_x_58 - _Z10kernelWaveP6float4P6uchar4jjf)
        .other          _Z10kernelWaveP6float4P6uchar4jjf,@"STO_CUDA_ENTRY STV_DEFAULT"
_Z10kernelWaveP6float4P6uchar4jjf:
.text._Z10kernelWaveP6float4P6uchar4jjf:
[----:B------:R-:W0:Y:S01]  /*0000*/  LDC R1, c[0x0][0x37c] ;  /* 0x0000df00ff017b82 */ /* 0x000e220000000800 */
[----:B------:R-:W1:Y:S01]  /*0010*/  S2R R0, SR_TID.X ;  /* 0x0000000000007919 */ /* 0x000e620000002100 */
[----:B------:R-:W2:Y:S06]  /*0020*/  LDCU UR5, c[0x0][0x390] ;  /* 0x00007200ff0577ac */ /* 0x000eac0008000800 */
[----:B------:R-:W1:Y:S01]  /*0030*/  S2UR UR4, SR_CTAID.X ;  /* 0x00000000000479c3 */ /* 0x000e620000002500 */
[----:B------:R-:W-:Y:S01]  /*0040*/  BSSY.RECONVERGENT B0, `(.L_x_34) ;  /* 0x0000015000007945 */ /* 0x000fe20003800200 */
[----:B------:R-:W3:Y:S01]  /*0050*/  S2R R9, SR_TID.Y ;  /* 0x0000000000097919 */ /* 0x000ee20000002200 */
[----:B0-----:R-:W-:-:S05]  /*0060*/  VIADD R1, R1, 0xffffffe0 ;  /* 0xffffffe001017836 */ /* 0x001fca0000000000 */
[----:B------:R-:W1:Y:S08]  /*0070*/  LDC R7, c[0x0][0x360] ;  /* 0x0000d800ff077b82 */ /* 0x000e700000000800 */
[----:B------:R-:W3:Y:S01]  /*0080*/  LDC R10, c[0x0][0x364] ;  /* 0x0000d900ff0a7b82 */ /* 0x000ee20000000800 */
[----:B--2---:R-:W-:-:S04]  /*0090*/  I2FP.F32.U32 R3, UR5 ;  /* 0x0000000500037c45 */ /* 0x004fc80008201000 */
[----:B------:R-:W0:Y:S03]  /*00a0*/  MUFU.RCP R2, R3 ;  /* 0x0000000300027308 */ /* 0x000e260000001000 */
[----:B------:R-:W3:Y:S01]  /*00b0*/  S2UR UR5, SR_CTAID.Y ;  /* 0x00000000000579c3 */ /* 0x000ee20000002600 */
[----:B-1----:R-:W-:-:S05]  /*00c0*/  IMAD R7, R7, UR4, R0 ;  /* 0x0000000407077c24 */ /* 0x002fca000f8e0200 */
[----:B------:R-:W-:Y:S01]  /*00d0*/  I2FP.F32.U32 R0, R7 ;  /* 0x0000000700007245 */ /* 0x000fe20000201000 */
[----:B0-----:R-:W-:-:S03]  /*00e0*/  FFMA R5, -R3, R2, 1 ;  /* 0x3f80000003057423 */ /* 0x001fc60000000102 */
[----:B------:R-:W0:Y:S01]  /*00f0*/  FCHK P0, R0, R3 ;  /* 0x0000000300007302 */ /* 0x000e220000000000 */
[----:B------:R-:W-:-:S04]  /*0100*/  FFMA R5, R2, R5, R2 ;  /* 0x0000000502057223 */ /* 0x000fc80000000002 */
[----:B------:R-:W-:Y:S01]  /*0110*/  FFMA R4, R0, R5, RZ ;  /* 0x0000000500047223 */ /* 0x000fe200000000ff */
[----:B---3--:R-:W-:-:S03]  /*0120*/  IMAD R10, R10, UR5, R9 ;  /* 0x000000050a0a7c24 */ /* 0x008fc6000f8e0209 */
[----:B------:R-:W-:-:S04]  /*0130*/  FFMA R2, -R3, R4, R0 ;  /* 0x0000000403027223 */ /* 0x000fc80000000100 */
[----:B------:R-:W-:Y:S01]  /*0140*/  FFMA R4, R5, R2, R4 ;  /* 0x0000000205047223 */ /* 0x000fe20000000004 */
[----:B0-----:R-:W-:Y:S06]  /*0150*/  @!P0 BRA `(.L_x_35) ;  /* 0x00000000000c8947 */ /* 0x001fec0003800000 */
[----:B------:R-:W-:-:S07]  /*0160*/  MOV R2, 0x180 ;  /* 0x0000018000027802 */ /* 0x000fce0000000f00 */
[----:B------:R-:W-:Y:S05]  /*0170*/  CALL.REL.NOINC `($__internal_2_$__cuda_sm3x_div_rn_noftz_f32_slowpath) ;  /* 0x0000000c00147944 */ /* 0x000fea0003c00000 */
[----:B------:R-:W-:-:S07]  /*0180*/  IMAD.MOV.U32 R4, RZ, RZ, R0 ;  /* 0x000000ffff047224 */ /* 0x000fce00078e0000 */
.L_x_35:
[----:B------:R-:W-:Y:S05]  /*0190*/  BSYNC.RECONVERGENT B0 ;  /* 0x0000000000007941 */ /* 0x000fea0003800200 */
.L_x_34:
[----:B------:R-:W0:Y:S01]  /*01a0*/  LDCU UR4, c[0x0][0x394] ;  /* 0x00007280ff0477ac */ /* 0x000e220008000800 */
[----:B------:R-:W-:Y:S01]  /*01b0*/  I2FP.F32.U32 R0, R10 ;  /* 0x0000000a00007245 */ /* 0x000fe20000201000 */
[----:B------:R-:W-:Y:S01]  /*01c0*/  BSSY.RECONVERGENT B0, `(.L_x_36) ;  /* 0x000000d000007945 */ /* 0x000fe20003800200 */
[----:B0-----:R-:W-:-:S04]  /*01d0*/  I2FP.F32.U32 R3, UR4 ;  /* 0x0000000400037c45 */ /* 0x001fc80008201000 */
[----:B------:R-:W0:Y:S08]  /*01e0*/  MUFU.RCP R2, R3 ;  /* 0x0000000300027308 */ /* 0x000e300000001000 */
[----:B------:R-:W1:Y:S01]  /*01f0*/  FCHK P0, R0, R3 ;  /* 0x0000000300007302 */ /* 0x000e620000000000 */
[----:B0-----:R-:W-:-:S04]  /*0200*/  FFMA R5, -R3, R2, 1 ;  /* 0x3f80000003057423 */ /* 0x001fc80000000102 */
[----:B------:R-:W-:-:S04]  /*0210*/  FFMA R5, R2, R5, R2 ;  /* 0x0000000502057223 */ /* 0x000fc80000000002 */
[----:B------:R-:W-:-:S04]  /*0220*/  FFMA R2, R0, R5, RZ ;  /* 0x0000000500027223 */ /* 0x000fc800000000ff */
[----:B------:R-:W-:-:S04]  /*0230*/  FFMA R6, -R3, R2, R0 ;  /* 0x0000000203067223 */ /* 0x000fc80000000100 */
[----:B------:R-:W-:Y:S01]  /*0240*/  FFMA R6, R5, R6, R2 ;  /* 0x0000000605067223 */ /* 0x000fe20000000002 */
[----:B-1----:R-:W-:Y:S06]  /*0250*/  @!P0 BRA `(.L_x_37) ;  /* 0x00000000000c8947 */ /* 0x002fec0003800000 */
[----:B------:R-:W-:-:S07]  /*0260*/  MOV R2, 0x280 ;  /* 0x0000028000027802 */ /* 0x000fce0000000f00 */
[----:B------:R-:W-:Y:S05]  /*0270*/  CALL.REL.NOINC `($__internal_2_$__cuda_sm3x_div_rn_noftz_f32_slowpath) ;  /* 0x0000000800d47944 */ /* 0x000fea0003c00000 */
[----:B------:R-:W-:-:S07]  /*0280*/  IMAD.MOV.U32 R6, RZ, RZ, R0 ;  /* 0x000000ffff067224 */ /* 0x000fce00078e0000 */
.L_x_37:
[----:B------:R-:W-:Y:S05]  /*0290*/  BSYNC.RECONVERGENT B0 ;  /* 0x0000000000007941 */ /* 0x000fea0003800200 */
.L_x_36:
[----:B------:R-:W0:Y:S01]  /*02a0*/  LDC R9, c[0x0][0x398] ;  /* 0x0000e600ff097b82 */ /* 0x000e220000000800 */
[----:B------:R-:W-:Y:S01]  /*02b0*/  IMAD.MOV.U32 R5, RZ, RZ, 0x40000000 ;  /* 0x40000000ff057424 */ /* 0x000fe200078e00ff */
[----:B------:R-:W1:Y:S01]  /*02c0*/  LDCU.64 UR6, c[0x0][0x358] ;  /* 0x00006b00ff0677ac */ /* 0x000e620008000a00 */
[----:B------:R-:W-:Y:S02]  /*02d0*/  BSSY.RECONVERGENT B0, `(.L_x_38) ;  /* 0x0000043000007945 */ /* 0x000fe40003800200 */
[-C--:B------:R-:W-:Y:S01]  /*02e0*/  FFMA R4, R4, R5.reuse, -1 ;  /* 0xbf80000004047423 */ /* 0x080fe20000000005 */
[----:B------:R-:W-:-:S03]  /*02f0*/  FFMA R6, R6, R5, -1 ;  /* 0xbf80000006067423 */ /* 0x000fc60000000005 */
[----:B0-----:R-:W-:-:S04]  /*0300*/  FFMA R11, R4, 4, R9 ;  /* 0x40800000040b7823 */ /* 0x001fc80000000009 */
[C---:B------:R-:W-:Y:S01]  /*0310*/  FMUL R0, R11.reuse, 0.63661974668502807617 ;  /* 0x3f22f9830b007820 */ /* 0x040fe20000400000 */
[----:B------:R-:W-:-:S05]  /*0320*/  FSETP.GE.AND P0, PT, |R11|, 105615, PT ;  /* 0x47ce47800b00780b */ /* 0x000fca0003f06200 */
[----:B------:R-:W0:Y:S02]  /*0330*/  F2I.NTZ R0, R0 ;  /* 0x0000000000007305 */ /* 0x000e240000203100 */
[----:B0-----:R-:W-:-:S05]  /*0340*/  I2FP.F32.S32 R2, R0 ;  /* 0x0000000000027245 */ /* 0x001fca0000201400 */
[----:B------:R-:W-:-:S04]  /*0350*/  FFMA R3, R2, -1.5707962512969970703, R11 ;  /* 0xbfc90fda02037823 */ /* 0x000fc8000000000b */
[----:B------:R-:W-:-:S04]  /*0360*/  FFMA R3, R2, -7.5497894158615963534e-08, R3 ;  /* 0xb3a2216802037823 */ /* 0x000fc80000000003 */
[----:B------:R-:W-:Y:S01]  /*0370*/  FFMA R3, R2, -5.3903029534742383927e-15, R3 ;  /* 0xa7c234c502037823 */ /* 0x000fe20000000003 */
[----:B-1----:R-:W-:Y:S06]  /*0380*/  @!P0 BRA `(.L_x_39) ;  /* 0x0000000000dc8947 */ /* 0x002fec0003800000 */
[----:B------:R-:W-:-:S13]  /*0390*/  FSETP.NEU.AND P0, PT, |R11|, +INF , PT ;  /* 0x7f8000000b00780b */ /* 0x000fda0003f0d200 */
[----:B------:R-:W-:Y:S01]  /*03a0*/  @!P0 FMUL R3, RZ, R11 ;  /* 0x0000000bff038220 */ /* 0x000fe20000400000 */
[----:B------:R-:W-:Y:S01]  /*03b0*/  @!P0 IMAD.MOV.U32 R0, RZ, RZ, RZ ;  /* 0x000000ffff008224 */ /* 0x000fe200078e00ff */
[----:B------:R-:W-:Y:S06]  /*03c0*/  @!P0 BRA `(.L_x_39) ;  /* 0x0000000000cc8947 */ /* 0x000fec0003800000 */
[----:B------:R-:W-:Y:S01]  /*03d0*/  IMAD.SHL.U32 R2, R11, 0x100, RZ ;  /* 0x000001000b027824 */ /* 0x000fe200078e00ff */
[----:B------:R-:W0:Y:S01]  /*03e0*/  LDCU.64 UR8, c[0x4][URZ] ;  /* 0x01000000ff0877ac */ /* 0x000e220008000a00 */
[----:B------:R-:W-:Y:S02]  /*03f0*/  IMAD.MOV.U32 R8, RZ, RZ, RZ ;  /* 0x000000ffff087224 */ /* 0x000fe400078e00ff */
[----:B------:R-:W-:Y:S01]  /*0400*/  IMAD.MOV.U32 R0, RZ, RZ, R1 ;  /* 0x000000ffff007224 */ /* 0x000fe200078e0001 */
[----:B------:R-:W-:Y:S01]  /*0410*/  LOP3.LUT R15, R2, 0x80000000, RZ, 0xfc, !PT ;  /* 0x80000000020f7812 */ /* 0x000fe200078efcff */
[----:B------:R-:W-:Y:S01]  /*0420*/  UMOV UR5, URZ ;  /* 0x000000ff00057c82 */ /* 0x000fe20008000000 */
[----:B------:R-:W-:-:S05]  /*0430*/  UMOV UR4, URZ ;  /* 0x000000ff00047c82 */ /* 0x000fca0008000000 */
.L_x_40:
[----:B0-----:R-:W-:Y:S02]  /*0440*/  IMAD.U32 R12, RZ, RZ, UR8 ;  /* 0x00000008ff0c7e24 */ /* 0x001fe4000f8e00ff */
[----:B------:R-:W-:-:S05]  /*0450*/  IMAD.U32 R13, RZ, RZ, UR9 ;  /* 0x00000009ff0d7e24 */ /* 0x000fca000f8e00ff */
[----:B------:R-:W2:Y:S01]  /*0460*/  LDG.E.CONSTANT R2, desc[UR6][R12.64] ;  /* 0x000000060c027981 */ /* 0x000ea2000c1e9900 */
[----:B------:R-:W-:Y:S02]  /*0470*/  UIADD3 UR8, UP0, UPT, UR8, 0x4, URZ ;  /* 0x0000000408087890 */ /* 0x000fe4000ff1e0ff */
[----:B------:R-:W-:Y:S02]  /*0480*/  UIADD3 UR4, UPT, UPT, UR4, 0x1, URZ ;  /* 0x0000000104047890 */ /* 0x000fe4000fffe0ff */
[----:B------:R-:W-:Y:S02]  /*0490*/  UIADD3.X UR9, UPT, UPT, URZ, UR9, URZ, UP0, !UPT ;  /* 0x00000009ff097290 */ /* 0x000fe400087fe4ff */
[----:B------:R-:W-:Y:S01]  /*04a0*/  UISETP.NE.AND UP0, UPT, UR4, 0x6, UPT ;  /* 0x000000060400788c */ /* 0x000fe2000bf05270 */
[----:B--2---:R-:W-:-:S03]  /*04b0*/  IMAD.WIDE.U32 R2, R2, R15, RZ ;  /* 0x0000000f02027225 */ /* 0x004fc600078e00ff */
[----:B------:R-:W-:-:S04]  /*04c0*/  IADD3 R5, P0, PT, R2, R8, RZ ;  /* 0x0000000802057210 */ /* 0x000fc80007f1e0ff */
[----:B------:R-:W-:Y:S01]  /*04d0*/  IADD3.X R8, PT, PT, R3, UR5, RZ, P0, !PT ;  /* 0x0000000503087c10 */ /* 0x000fe200087fe4ff */
[----:B------:R0:W-:Y:S02]  /*04e0*/  STL [R0], R5 ;  /* 0x0000000500007387 */ /* 0x0001e40000100800 */
[----:B0-----:R-:W-:Y:S01]  /*04f0*/  VIADD R0, R0, 0x4 ;  /* 0x0000000400007836 */ /* 0x001fe20000000000 */
[----:B------:R-:W-:Y:S06]  /*0500*/  BRA.U UP0, `(.L_x_40) ;  /* 0xfffffffd00cc7547 */ /* 0x000fec000b83ffff */
[----:B------:R-:W-:Y:S01]  /*0510*/  SHF.R.U32.HI R5, RZ, 0x17, R11 ;  /* 0x00000017ff057819 */ /* 0x000fe2000001160b */
[----:B------:R0:W-:Y:S03]  /*0520*/  STL [R1+0x18], R8 ;  /* 0x0000180801007387 */ /* 0x0001e60000100800 */
[C---:B------:R-:W-:Y:S02]  /*0530*/  LOP3.LUT R0, R5.reuse, 0xe0, RZ, 0xc0, !PT ;  /* 0x000000e005007812 */ /* 0x040fe400078ec0ff */
[----:B------:R-:W-:-:S03]  /*0540*/  LOP3.LUT P0, RZ, R5, 0x1f, RZ, 0xc0, !PT ;  /* 0x0000001f05ff7812 */ /* 0x000fc6000780c0ff */
[----:B------:R-:W-:-:S05]  /*0550*/  VIADD R0, R0, 0xffffff80 ;  /* 0xffffff8000007836 */ /* 0x000fca0000000000 */
[----:B------:R-:W-:-:S05]  /*0560*/  SHF.R.U32.HI R0, RZ, 0x5, R0 ;  /* 0x00000005ff007819 */ /* 0x000fca0000011600 */
[----:B------:R-:W-:-:S05]  /*0570*/  IMAD R14, R0, -0x4, R1 ;  /* 0xfffffffc000e7824 */ /* 0x000fca00078e0201 */
[----:B------:R-:W2:Y:S04]  /*0580*/  LDL R0, [R14+0x18] ;  /* 0x000018000e007983 */ /* 0x000ea80000100800 */
[----:B------:R-:W2:Y:S04]  /*0590*/  LDL R3, [R14+0x14] ;  /* 0x000014000e037983 */ /* 0x000ea80000100800 */
[----:B------:R-:W3:Y:S01]  /*05a0*/  @P0 LDL R2, [R14+0x10] ;  /* 0x000010000e020983 */ /* 0x000ee20000100800 */
[----:B------:R-:W-:Y:S01]  /*05b0*/  LOP3.LUT R5, R5, 0x1f, RZ, 0xc0, !PT ;  /* 0x0000001f05057812 */ /* 0x000fe200078ec0ff */
[----:B------:R-:W-:Y:S01]  /*05c0*/  UMOV UR4, 0x54442d19 ;  /* 0x54442d1900047882 */ /* 0x000fe20000000000 */
[----:B------:R-:W-:-:S02]  /*05d0*/  UMOV UR5, 0x3bf921fb ;  /* 0x3bf921fb00057882 */ /* 0x000fc40000000000 */
[-C--:B--2---:R-:W-:Y:S02]  /*05e0*/  @P0 SHF.L.W.U32.HI R0, R3, R5.reuse, R0 ;  /* 0x0000000503000219 */ /* 0x084fe40000010e00 */
[----:B---3--:R-:W-:Y:S02]  /*05f0*/  @P0 SHF.L.W.U32.HI R3, R2, R5, R3 ;  /* 0x0000000502030219 */ /* 0x008fe40000010e03 */
[----:B------:R-:W-:Y:S02]  /*0600*/  ISETP.GE.AND P0, PT, R11, RZ, PT ;  /* 0x000000ff0b00720c */ /* 0x000fe40003f06270 */
[C---:B------:R-:W-:Y:S01]  /*0610*/  SHF.L.W.U32.HI R2, R3.reuse, 0x2, R0 ;  /* 0x0000000203027819 */ /* 0x040fe20000010e00 */
[----:B------:R-:W-:-:S03]  /*0620*/  IMAD.SHL.U32 R3, R3, 0x4, RZ ;  /* 0x0000000403037824 */ /* 0x000fc600078e00ff */
[----:B------:R-:W-:Y:S02]  /*0630*/  SHF.R.S32.HI R5, RZ, 0x1f, R2 ;  /* 0x0000001fff057819 */ /* 0x000fe40000011402 */
[----:B------:R-:W-:Y:S02]  /*0640*/  LOP3.LUT R11, R2, R11, RZ, 0x3c, !PT ;  /* 0x0000000b020b7212 */ /* 0x000fe400078e3cff */
[C---:B------:R-:W-:Y:S02]  /*0650*/  LOP3.LUT R12, R5.reuse, R3, RZ, 0x3c, !PT ;  /* 0x00000003050c7212 */ /* 0x040fe400078e3cff */
[----:B------:R-:W-:Y:S02]  /*0660*/  LOP3.LUT R13, R5, R2, RZ, 0x3c, !PT ;  /* 0x00000002050d7212 */ /* 0x000fe400078e3cff */
[----:B------:R-:W-:Y:S02]  /*0670*/  SHF.R.U32.HI R3, RZ, 0x1e, R0 ;  /* 0x0000001eff037819 */ /* 0x000fe40000011600 */
[----:B------:R-:W-:-:S02]  /*0680*/  ISETP.GE.AND P1, PT, R11, RZ, PT ;  /* 0x000000ff0b00720c */ /* 0x000fc40003f26270 */
[----:B------:R-:W1:Y:S01]  /*0690*/  I2F.F64.S64 R12, R12 ;  /* 0x0000000c000c7312 */ /* 0x000e620000301c00 */
[----:B------:R-:W-:-:S05]  /*06a0*/  LEA.HI R0, R2, R3, RZ, 0x1 ;  /* 0x0000000302007211 */ /* 0x000fca00078f08ff */
[----:B------:R-:W-:-:S04]  /*06b0*/  IMAD.MOV R2, RZ, RZ, -R0 ;  /* 0x000000ffff027224 */ /* 0x000fc800078e0a00 */
[----:B------:R-:W-:Y:S01]  /*06c0*/  @!P0 IMAD.MOV.U32 R0, RZ, RZ, R2 ;  /* 0x000000ffff008224 */ /* 0x000fe200078e0002 */
[----:B-1----:R-:W-:-:S10]  /*06d0*/  DMUL R14, R12, UR4 ;  /* 0x000000040c0e7c28 */ /* 0x002fd40008000000 */
[----:B------:R-:W1:Y:S02]  /*06e0*/  F2F.F32.F64 R14, R14 ;  /* 0x0000000e000e7310 */ /* 0x000e640000301000 */
[----:B01----:R-:W-:-:S07]  /*06f0*/  FSEL R3, -R14, R14, !P1 ;  /* 0x0000000e0e037208 */ /* 0x003fce0004800100 */
.L_x_39:
[----:B------:R-:W-:Y:S05]  /*0700*/  BSYNC.RECONVERGENT B0 ;  /* 0x0000000000007941 */ /* 0x000fea0003800200 */
.L_x_38:
[----:B------:R-:W-:Y:S01]  /*0710*/  FFMA R11, R6, 4, R9 ;  /* 0x40800000060b7823 */ /* 0x000fe20000000009 */
[----:B------:R-:W-:Y:S02]  /*0720*/  IMAD.MOV.U32 R14, RZ, RZ, 0x37cbac00 ;  /* 0x37cbac00ff0e7424 */ /* 0x000fe400078e00ff */
[----:B------:R-:W-:Y:S01]  /*0730*/  FMUL R5, R3, R3 ;  /* 0x0000000303057220 */ /* 0x000fe20000400000 */
[C---:B------:R-:W-:Y:S01]  /*0740*/  LOP3.LUT R9, R0.reuse, 0x1, RZ, 0xc0, !PT ;  /* 0x0000000100097812 */ /* 0x040fe200078ec0ff */
[----:B------:R-:W-:Y:S01]  /*0750*/  FMUL R2, R11, 0.63661974668502807617 ;  /* 0x3f22f9830b027820 */ /* 0x000fe20000400000 */
[----:B------:R-:W-:Y:S02]  /*0760*/  IMAD.MOV.U32 R12, RZ, RZ, 0x3d2aaabb ;  /* 0x3d2aaabbff0c7424 */ /* 0x000fe400078e00ff */
[----:B------:R-:W-:Y:S01]  /*0770*/  FFMA R8, R5, R14, -0.0013887860113754868507 ;  /* 0xbab607ed05087423 */ /* 0x000fe2000000000e */
[----:B------:R-:W-:Y:S01]  /*0780*/  ISETP.NE.U32.AND P0, PT, R9, 0x1, PT ;  /* 0x000000010900780c */ /* 0x000fe20003f05070 */
[----:B------:R-:W-:Y:S01]  /*0790*/  IMAD.MOV.U32 R9, RZ, RZ, 0x3effffff ;  /* 0x3effffffff097424 */ /* 0x000fe200078e00ff */
[----:B------:R-:W-:Y:S01]  /*07a0*/  LOP3.LUT P1, RZ, R0, 0x2, RZ, 0xc0, !PT ;  /* 0x0000000200ff7812 */ /* 0x000fe2000782c0ff */
[----:B------:R-:W0:Y:S01]  /*07b0*/  F2I.NTZ R2, R2 ;  /* 0x0000000200027305 */ /* 0x000e220000203100 */
[----:B------:R-:W-:Y:S01]  /*07c0*/  FSEL R8, R8, -0.00019574658654164522886, !P0 ;  /* 0xb94d415308087808 */ /* 0x000fe20004000000 */
[----:B------:R-:W-:Y:S01]  /*07d0*/  BSSY.RECONVERGENT B0, `(.L_x_41) ;  /* 0x0000046000007945 */ /* 0x000fe20003800200 */
[----:B------:R-:W-:-:S02]  /*07e0*/  FSEL R12, R12, 0.0083327032625675201416, !P0 ;  /* 0x3c0885e40c0c7808 */ /* 0x000fc40004000000 */
[----:B------:R-:W-:-:S03]  /*07f0*/  FSEL R0, R3, 1, P0 ;  /* 0x3f80000003007808 */ /* 0x000fc60000000000 */
[----:B------:R-:W-:Y:S01]  /*0800*/  FFMA R8, R5, R8, R12 ;  /* 0x0000000805087223 */ /* 0x000fe2000000000c */
[----:B------:R-:W-:Y:S02]  /*0810*/  FSEL R12, -R9, -0.16666662693023681641, !P0 ;  /* 0xbe2aaaa8090c7808 */ /* 0x000fe40004000100 */
[----:B------:R-:W-:-:S03]  /*0820*/  FSETP.GE.AND P0, PT, |R11|, 105615, PT ;  /* 0x47ce47800b00780b */ /* 0x000fc60003f06200 */
[C---:B------:R-:W-:Y:S01]  /*0830*/  FFMA R8, R5.reuse, R8, R12 ;  /* 0x0000000805087223 */ /* 0x040fe2000000000c */
[----:B0-----:R-:W-:Y:S01]  /*0840*/  I2FP.F32.S32 R16, R2 ;  /* 0x0000000200107245 */ /* 0x001fe20000201400 */
[----:B------:R-:W-:-:S04]  /*0850*/  FFMA R5, R5, R0, RZ ;  /* 0x0000000005057223 */ /* 0x000fc800000000ff */
[----:B------:R-:W-:Y:S01]  /*0860*/  FFMA R3, R16, -1.5707962512969970703, R11 ;  /* 0xbfc90fda10037823 */ /* 0x000fe2000000000b */
[----:B------:R-:W-:-:S03]  /*0870*/  FFMA R9, R5, R8, R0 ;  /* 0x0000000805097223 */ /* 0x000fc60000000000 */
[----:B------:R-:W-:Y:S01]  /*0880*/  FFMA R3, R16, -7.5497894158615963534e-08, R3 ;  /* 0xb3a2216810037823 */ /* 0x000fe20000000003 */
[----:B------:R-:W-:-:S03]  /*0890*/  @P1 FADD R9, RZ, -R9 ;  /* 0x80000009ff091221 */ /* 0x000fc60000000000 */
[----:B------:R-:W-:Y:S01]  /*08a0*/  FFMA R0, R16, -5.3903029534742383927e-15, R3 ;  /* 0xa7c234c510007823 */ /* 0x000fe20000000003 */
[----:B------:R-:W-:Y:S06]  /*08b0*/  @!P0 BRA `(.L_x_42) ;  /* 0x0000000000dc8947 */ /* 0x000fec0003800000 */
        /* <DEDUP_REMOVED lines=11> */
.L_x_43:
        /* <DEDUP_REMOVED lines=44> */
.L_x_42:
[----:B------:R-:W-:Y:S05]  /*0c30*/  BSYNC.RECONVERGENT B0 ;  /* 0x0000000000007941 */ /* 0x000fea0003800200 */
.L_x_41:
[----:B------:R-:W-:Y:S01]  /*0c40*/  FMUL R11, R0, R0 ;  /* 0x00000000000b7220 */ /* 0x000fe20000400000 */
[C---:B------:R-:W-:Y:S01]  /*0c50*/  LOP3.LUT R3, R2.reuse, 0x1, RZ, 0xc0, !PT ;  /* 0x0000000102037812 */ /* 0x040fe200078ec0ff */
[----:B------:R-:W-:Y:S01]  /*0c60*/  IMAD.MOV.U32 R8, RZ, RZ, 0x3c0885e4 ;  /* 0x3c0885e4ff087424 */ /* 0x000fe200078e00ff */
[----:B------:R-:W0:Y:S01]  /*0c70*/  LDCU UR4, c[0x0][0x390] ;  /* 0x00007200ff0477ac */ /* 0x000e220008000800 */
[----:B------:R-:W-:Y:S01]  /*0c80*/  FFMA R14, R11, R14, -0.0013887860113754868507 ;  /* 0xbab607ed0b0e7423 */ /* 0x000fe2000000000e */
[----:B------:R-:W-:Y:S01]  /*0c90*/  ISETP.NE.U32.AND P0, PT, R3, 0x1, PT ;  /* 0x000000010300780c */ /* 0x000fe20003f05070 */
[----:B------:R-:W-:Y:S02]  /*0ca0*/  VIADD R5, R2, 0x1 ;  /* 0x0000000102057836 */ /* 0x000fe40000000000 */
[----:B------:R-:W1:Y:S01]  /*0cb0*/  LDC.64 R2, c[0x0][0x380] ;  /* 0x0000e000ff027b82 */ /* 0x000e620000000a00 */
[----:B------:R-:W-:Y:S01]  /*0cc0*/  IMAD.MOV.U32 R12, RZ, RZ, 0x3e2aaaa8 ;  /* 0x3e2aaaa8ff0c7424 */ /* 0x000fe200078e00ff */
[----:B------:R-:W-:-:S02]  /*0cd0*/  FSEL R14, R14, -0.00019574658654164522886, P0 ;  /* 0xb94d41530e0e7808 */ /* 0x000fc40000000000 */
[----:B------:R-:W-:Y:S02]  /*0ce0*/  FSEL R8, R8, 0.041666727513074874878, !P0 ;  /* 0x3d2aaabb08087808 */ /* 0x000fe40004000000 */
[----:B------:R-:W-:Y:S02]  /*0cf0*/  LOP3.LUT P1, RZ, R5, 0x2, RZ, 0xc0, !PT ;  /* 0x0000000205ff7812 */ /* 0x000fe4000782c0ff */
[----:B------:R-:W-:Y:S01]  /*0d00*/  FSEL R5, -R12, -0.4999999701976776123, !P0 ;  /* 0xbeffffff0c057808 */ /* 0x000fe20004000100 */
[----:B------:R-:W-:Y:S01]  /*0d10*/  FFMA R8, R11, R14, R8 ;  /* 0x0000000e0b087223 */ /* 0x000fe20000000008 */
[----:B------:R-:W-:-:S03]  /*0d20*/  FSEL R0, R0, 1, !P0 ;  /* 0x3f80000000007808 */ /* 0x000fc60004000000 */
[C---:B------:R-:W-:Y:S02]  /*0d30*/  FFMA R5, R11.reuse, R8, R5 ;  /* 0x000000080b057223 */ /* 0x040fe40000000005 */
[----:B------:R-:W-:-:S04]  /*0d40*/  FFMA R11, R11, R0, RZ ;  /* 0x000000000b0b7223 */ /* 0x000fc800000000ff */
[----:B------:R-:W-:Y:S01]  /*0d50*/  FFMA R0, R11, R5, R0 ;  /* 0x000000050b007223 */ /* 0x000fe20000000000 */
[----:B0-----:R-:W-:Y:S02]  /*0d60*/  IMAD R5, R10, UR4, R7 ;  /* 0x000000040a057c24 */ /* 0x001fe4000f8e0207 */
[----:B------:R-:W-:Y:S02]  /*0d70*/  IMAD.MOV.U32 R7, RZ, RZ, 0x3f800000 ;  /* 0x3f800000ff077424 */ /* 0x000fe400078e00ff */
[----:B------:R-:W-:Y:S01]  /*0d80*/  @P1 FADD R0, RZ, -R0 ;  /* 0x80000000ff001221 */ /* 0x000fe20000000000 */
[----:B-1----:R-:W-:-:S04]  /*0d90*/  IMAD.WIDE.U32 R2, R5, 0x10, R2 ;  /* 0x0000001005027825 */ /* 0x002fc800078e0002 */
[----:B------:R-:W-:-:S05]  /*0da0*/  FMUL.D2 R5, R9, R0 ;  /* 0x0000000009057220 */ /* 0x000fca0000300000 */
[----:B------:R-:W-:Y:S01]  /*0db0*/  STG.E.128 desc[UR6][R2.64], R4 ;  /* 0x0000000402007986 */ /* 0x000fe2000c101d06 */
[----:B------:R-:W-:Y:S05]  /*0dc0*/  EXIT ;  /* 0x000000000000794d */ /* 0x000fea0003800000 */
        .weak           $__internal_2_$__cuda_sm3x_div_rn_noftz_f32_slowpath
        .type           $__internal_2_$__cuda_sm3x_div_rn_noftz_f32_slowpath,@function
        .size           $__internal_2_$__cuda_sm3x_div_rn_noftz_f32_slowpath,(.L_x_58 - $__internal_2_$__cuda_sm3x_div_rn_noftz_f32_slowpath)
$__internal_2_$__cuda_sm3x_div_rn_noftz_f32_slowpath:
        /* <DEDUP_REMOVED lines=34> */
.L_x_45:
        /* <DEDUP_REMOVED lines=30> */
[-CC-:B------:R-:W-:Y:S01]  /*11d0*/  FFMA.RM R6, R13, R9.reuse, R8.reuse ;  /* 0x000000090d067223 */ /* 0x180fe20000004008 */
        /* <DEDUP_REMOVED lines=20> */
.L_x_52:
[----:B------:R-:W-:-:S04]  /*1320*/  LOP3.LUT R0, R0, 0x80000000, RZ, 0xc0, !PT ;  /* 0x8000000000007812 */ /* 0x000fc800078ec0ff */
[----:B------:R-:W-:Y:S01]  /*1330*/  LOP3.LUT R0, R0, 0x7f800000, RZ, 0xfc, !PT ;  /* 0x7f80000000007812 */ /* 0x000fe200078efcff */
[----:B------:R-:W-:Y:S06]  /*1340*/  BRA `(.L_x_53) ;  /* 0x0000000000047947 */ /* 0x000fec0003800000 */
.L_x_51:
[----:B------:R-:W-:-:S07]  /*1350*/  IMAD R0, R6, 0x800000, R0 ;  /* 0x0080000006007824 */ /* 0x000fce00078e0200 */
.L_x_53:
[----:B------:R-:W-:Y:S05]  /*1360*/  BSYNC.RECONVERGENT B2 ;  /* 0x0000000000027941 */ /* 0x000fea0003800200 */
.L_x_50:
[----:B------:R-:W-:Y:S05]  /*1370*/  BRA `(.L_x_54) ;  /* 0x0000000000207947 */ /* 0x000fea0003800000 */
.L_x_49:
[----:B------:R-:W-:-:S04]  /*1380*/  LOP3.LUT R0, R3, 0x80000000, R0, 0x48, !PT ;  /* 0x8000000003007812 */ /* 0x000fc800078e4800 */
[----:B------:R-:W-:Y:S01]  /*1390*/  LOP3.LUT R0, R0, 0x7f800000, RZ, 0xfc, !PT ;  /* 0x7f80000000007812 */ /* 0x000fe200078efcff */
[----:B------:R-:W-:Y:S06]  /*13a0*/  BRA `(.L_x_54) ;  /* 0x0000000000147947 */ /* 0x000fec0003800000 */
.L_x_48:
[----:B------:R-:W-:Y:S01]  /*13b0*/  LOP3.LUT R0, R3, 0x80000000, R0, 0x48, !PT ;  /* 0x8000000003007812 */ /* 0x000fe200078e4800 */
[----:B------:R-:W-:Y:S06]  /*13c0*/  BRA `(.L_x_54) ;  /* 0x00000000000c7947 */ /* 0x000fec0003800000 */
.L_x_47:
[----:B------:R-:W0:Y:S01]  /*13d0*/  MUFU.RSQ R0, -QNAN ;  /* 0xffc0000000007908 */ /* 0x000e220000001400 */
[----:B------:R-:W-:Y:S05]  /*13e0*/  BRA `(.L_x_54) ;  /* 0x0000000000047947 */ /* 0x000fea0003800000 */
.L_x_46:
[----:B------:R-:W-:-:S07]  /*13f0*/  FADD.FTZ R0, R0, R3 ;  /* 0x0000000300007221 */ /* 0x000fce0000010000 */
.L_x_54:
[----:B------:R-:W-:Y:S05]  /*1400*/  BSYNC.RECONVERGENT B1 ;  /* 0x0000000000017941 */ /* 0x000fea0003800200 */
.L_x_44:
[----:B------:R-:W-:-:S04]  /*1410*/  IMAD.MOV.U32 R3, RZ, RZ, 0x0 ;  /* 0x00000000ff037424 */ /* 0x000fc800078e00ff */
[----:B0-----:R-:W-:Y:S05]  /*1420*/  RET.REL.NODEC R2 `(_Z10kernelWaveP6float4P6uchar4jjf) ;  /* 0xffffffe802f47950 */ /* 0x001fea0003c3ffff */
.L_x_55:
        /* <DEDUP_REMOVED lines=13> */
.L_x_58:


//--------------------- .nv.global.init           --------------------------
	.section	.nv.global.init,"aw",@progbits
	.align	4
.nv.global.init:
	.type		__cudart_i2opi_f,@object
	.size		__cudart_i2opi_f,(.L_0 - __cudart_i2opi_f)
__cudart_i2opi_f:
        /*0000*/ 	.byte	0x41, 0x90, 0x43, 0x3c, 0x99, 0x95, 0x62, 0xdb, 0xc0, 0xdd, 0x34, 0xf5, 0xd1, 0x57, 0x27, 0xfc
        /*0010*/ 	.byte	0x29, 0x15, 0x44, 0x4e, 0x6e, 0x83, 0xf9, 0xa2
.L_0:


//--------------------- .nv.shared.reserved.0     --------------------------
	.section	.nv.shared.reserved.0,"aw",@nobits
	.weak		__nv_reservedSMEM_offset_0_alias
	.size		__nv_reservedSMEM_offset_0_alias, 0, 64
	.other		__nv_reservedSMEM_offset_0_alias,@"STO_CUDA_RESERVED_SHARED STV_DEFAULT"
__nv_reservedSMEM_offset_0_alias:
	.zero		0
	.zero		64


//--------------------- .nv.constant0._Z11kernelSobelP6float4P6uchar4S2_jj --------------------------
	.section	.nv.constant0._Z11kernelSobelP6float4P6uchar4S2_jj,"a",@progbits
	.sectionflags	@""
	.align	4
.nv.constant0._Z11kernelSobelP6float4P6uchar4S2_jj:
	.zero		928


//--------------------- .nv.constant0._Z10kernelSkinP6float4P6uchar4jjiiii --------------------------
	.section	.nv.constant0._Z10kernelSkinP6float4P6uchar4jjiiii,"a",@progbits
	.sectionflags	@""
	.align	4
.nv.constant0._Z10kernelSkinP6float4P6uchar4jjiiii:
	.zero		936


//--------------------- .nv.constant0._Z10kernelFlatP6float4P6uchar4jj --------------------------
	.section	.nv.constant0._Z10kernelFlatP6float4P6uchar4jj,"a",@progbits
	.sectionflags	@""
	.align	4
.nv.constant0._Z10kernelFlatP6float4P6uchar4jj:
	.zero		920


//--------------------- .nv.constant0._Z10kernelWaveP6float4P6uchar4jjf --------------------------
	.section	.nv.constant0._Z10kernelWaveP6float4P6uchar4jjf,"a",@progbits
	.sectionflags	@""
	.align	4
.nv.constant0._Z10kernelWaveP6float4P6uchar4jjf:
	.zero		924


//--------------------- SYMBOLS --------------------------

	.type		.nv.reservedSmem.offset0,@object
	.size		.nv.reservedSmem.offset0,0x4
